	.target	sm_100a

	.elftype	@"ET_EXEC"


//--------------------- .note.nv.tkinfo           --------------------------
	.section	.note.nv.tkinfo,"",@"SHT_NOTE"
	.sectionflags	@"SHF_NOTE_NV_TKINFO"
	.tkinfo
        /*0018*/ 	.word	0x00000002
        /*0030*/ 	.string	""
        /*0030*/ 	.string	"ptxas"
        /*0030*/ 	.string	"Cuda compilation tools, release 13.0, V13.0.88"
        /*0030*/ 	.string	"Build cuda_13.0.r13.0/compiler.36424714_0"
        /*0030*/ 	.string	"-arch sm_100a -m 64 "



//--------------------- .note.nv.cuinfo           --------------------------
	.section	.note.nv.cuinfo,"",@"SHT_NOTE"
	.sectionflags	@"SHF_NOTE_NV_CUINFO"
        /*0018*/ 	.short	0x0002
        /*001a*/ 	.short	0x0064
        /*001c*/ 	.short	0x0082
	.zero		2


//--------------------- .nv.info                  --------------------------
	.section	.nv.info,"",@"SHT_CUDA_INFO"
	.align	4


	//----- nvinfo : EIATTR_REGCOUNT
	.align		4
        /*0000*/ 	.byte	0x04, 0x2f
        /*0002*/ 	.short	(.L_19 - .L_18)
	.align		4
.L_18:
        /*0004*/ 	.word	index@(_ZN7cutlass13device_kernelINS_4gemm6kernel13GemmUniversalIN4cute5tupleIJiiiiEEENS1_10collective13CollectiveMmaINS1_35MainloopSm100TmaUmmaWarpSpecializedILi20ELi2ELi4ENS5_IJNS4_1CILi2EEENSA_ILi1EEESC_EEEEENS5_IJNSA_ILi256EEENSA_ILi64EEENSA_ILi32EEEEEENS_10bfloat16_tENS5_IJlSC_lEEESJ_SK_NS4_8TiledMMAINS4_8MMA_AtomIJNS4_26SM100_MMA_F16BF16_2x1SM_SSISJ_SJ_fLi256ELi64ELNS4_4UMMA5MajorE0ELSP_0ELNSO_7ScaleInE0ELSQ_0EEEEEENS4_6LayoutINS5_IJSC_SC_SC_EEENS5_IJNSA_ILi0EEESV_SV_EEEEENS5_IJNS4_10UnderscoreESY_SY_EEEEENS4_18SM100_TMA_2SM_LOADENS4_14ComposedLayoutINS4_7SwizzleILi2ELi4ELi3EEENS4_18smem_ptr_flag_bitsILi16EEENST_INS5_IJNSA_ILi8EEESH_EEENS5_IJSH_SC_EEEEEEEvNS4_8identityES11_S1B_vS1C_EENS_8epilogue10collective18CollectiveEpilogueINS1E_23Sm100TmaWarpSpecializedILi3ELi2ELi32ELb1ELb0EEEJNS5_IJNSA_ILi128EEESG_SH_EEENS5_IJNST_IS1J_SC_EENST_ISH_SC_EEEEESJ_SK_SJ_SK_NS1E_6fusion15FusionCallbacksIS1I_NS1O_17LinearCombinationISJ_fSJ_fLNS_15FloatRoundStyleE2EEES1K_S1N_JEEENS4_5SM1004TMEM4LOAD26SM100_TMEM_LOAD_32dp32b32xENS4_13SM90_TMA_LOADES1B_NS4_39AutoVectorizingCopyWithAssumedAlignmentILi128EEENS4_14SM90_TMA_STOREES1B_S20_S20_EEEvvEEEEvNT_6ParamsE)
        /*0008*/ 	.word	0x00000072


	//----- nvinfo : EIATTR_FRAME_SIZE
	.align		4
.L_19:
        /*000c*/ 	.byte	0x04, 0x11
        /*000e*/ 	.short	(.L_21 - .L_20)
	.align		4
.L_20:
        /*0010*/ 	.word	index@($__internal_2_$__cuda_sm10x_tcgen05_guardrail_trap_unallocated_columns_being_dealloced)
        /*0014*/ 	.word	0x00000000


	//----- nvinfo : EIATTR_FRAME_SIZE
	.align		4
.L_21:
        /*0018*/ 	.byte	0x04, 0x11
        /*001a*/ 	.short	(.L_23 - .L_22)
	.align		4
.L_22:
        /*001c*/ 	.word	index@($__internal_1_$__cuda_sm10x_tcgen05_guardrail_trap_phase_invalid_during_alloc)
        /*0020*/ 	.word	0x00000000


	//----- nvinfo : EIATTR_FRAME_SIZE
	.align		4
.L_23:
        /*0024*/ 	.byte	0x04, 0x11
        /*0026*/ 	.short	(.L_25 - .L_24)
	.align		4
.L_24:
        /*0028*/ 	.word	index@($__internal_0_$__cuda_sm10x_tcgen05_guardrail_trap_col_being_dealloced_not_returned_by_alloc)
        /*002c*/ 	.word	0x00000000


	//----- nvinfo : EIATTR_FRAME_SIZE
	.align		4
.L_25:
        /*0030*/ 	.byte	0x04, 0x11
        /*0032*/ 	.short	(.L_27 - .L_26)
	.align		4
.L_26:
        /*0034*/ 	.word	index@(_ZN7cutlass13device_kernelINS_4gemm6kernel13GemmUniversalIN4cute5tupleIJiiiiEEENS1_10collective13CollectiveMmaINS1_35MainloopSm100TmaUmmaWarpSpecializedILi20ELi2ELi4ENS5_IJNS4_1CILi2EEENSA_ILi1EEESC_EEEEENS5_IJNSA_ILi256EEENSA_ILi64EEENSA_ILi32EEEEEENS_10bfloat16_tENS5_IJlSC_lEEESJ_SK_NS4_8TiledMMAINS4_8MMA_AtomIJNS4_26SM100_MMA_F16BF16_2x1SM_SSISJ_SJ_fLi256ELi64ELNS4_4UMMA5MajorE0ELSP_0ELNSO_7ScaleInE0ELSQ_0EEEEEENS4_6LayoutINS5_IJSC_SC_SC_EEENS5_IJNSA_ILi0EEESV_SV_EEEEENS5_IJNS4_10UnderscoreESY_SY_EEEEENS4_18SM100_TMA_2SM_LOADENS4_14ComposedLayoutINS4_7SwizzleILi2ELi4ELi3EEENS4_18smem_ptr_flag_bitsILi16EEENST_INS5_IJNSA_ILi8EEESH_EEENS5_IJSH_SC_EEEEEEEvNS4_8identityES11_S1B_vS1C_EENS_8epilogue10collective18CollectiveEpilogueINS1E_23Sm100TmaWarpSpecializedILi3ELi2ELi32ELb1ELb0EEEJNS5_IJNSA_ILi128EEESG_SH_EEENS5_IJNST_IS1J_SC_EENST_ISH_SC_EEEEESJ_SK_SJ_SK_NS1E_6fusion15FusionCallbacksIS1I_NS1O_17LinearCombinationISJ_fSJ_fLNS_15FloatRoundStyleE2EEES1K_S1N_JEEENS4_5SM1004TMEM4LOAD26SM100_TMEM_LOAD_32dp32b32xENS4_13SM90_TMA_LOADES1B_NS4_39AutoVectorizingCopyWithAssumedAlignmentILi128EEENS4_14SM90_TMA_STOREES1B_S20_S20_EEEvvEEEEvNT_6ParamsE)
        /*0038*/ 	.word	0x00000000


	//----- nvinfo : EIATTR_MIN_STACK_SIZE
	.align		4
.L_27:
        /*003c*/ 	.byte	0x04, 0x12
        /*003e*/ 	.short	(.L_29 - .L_28)
	.align		4
.L_28:
        /*0040*/ 	.word	index@(_ZN7cutlass13device_kernelINS_4gemm6kernel13GemmUniversalIN4cute5tupleIJiiiiEEENS1_10collective13CollectiveMmaINS1_35MainloopSm100TmaUmmaWarpSpecializedILi20ELi2ELi4ENS5_IJNS4_1CILi2EEENSA_ILi1EEESC_EEEEENS5_IJNSA_ILi256EEENSA_ILi64EEENSA_ILi32EEEEEENS_10bfloat16_tENS5_IJlSC_lEEESJ_SK_NS4_8TiledMMAINS4_8MMA_AtomIJNS4_26SM100_MMA_F16BF16_2x1SM_SSISJ_SJ_fLi256ELi64ELNS4_4UMMA5MajorE0ELSP_0ELNSO_7ScaleInE0ELSQ_0EEEEEENS4_6LayoutINS5_IJSC_SC_SC_EEENS5_IJNSA_ILi0EEESV_SV_EEEEENS5_IJNS4_10UnderscoreESY_SY_EEEEENS4_18SM100_TMA_2SM_LOADENS4_14ComposedLayoutINS4_7SwizzleILi2ELi4ELi3EEENS4_18smem_ptr_flag_bitsILi16EEENST_INS5_IJNSA_ILi8EEESH_EEENS5_IJSH_SC_EEEEEEEvNS4_8identityES11_S1B_vS1C_EENS_8epilogue10collective18CollectiveEpilogueINS1E_23Sm100TmaWarpSpecializedILi3ELi2ELi32ELb1ELb0EEEJNS5_IJNSA_ILi128EEESG_SH_EEENS5_IJNST_IS1J_SC_EENST_ISH_SC_EEEEESJ_SK_SJ_SK_NS1E_6fusion15FusionCallbacksIS1I_NS1O_17LinearCombinationISJ_fSJ_fLNS_15FloatRoundStyleE2EEES1K_S1N_JEEENS4_5SM1004TMEM4LOAD26SM100_TMEM_LOAD_32dp32b32xENS4_13SM90_TMA_LOADES1B_NS4_39AutoVectorizingCopyWithAssumedAlignmentILi128EEENS4_14SM90_TMA_STOREES1B_S20_S20_EEEvvEEEEvNT_6ParamsE)
        /*0044*/ 	.word	0x00000000
.L_29:


//--------------------- .nv.compat                --------------------------
	.section	.nv.compat,"",@"SHT_CUDA_COMPAT_INFO"
	.align	4
        /*0000*/ 	.byte	0x02, 0x09, 0x01, 0x00, 0x02, 0x02, 0x02, 0x00, 0x02, 0x05, 0x05, 0x00, 0x03, 0x07, 0x01, 0x01
        /*0010*/ 	.byte	0x02, 0x03, 0x01, 0x00, 0x02, 0x06, 0x01, 0x00, 0x04, 0x0b, 0x08, 0x00, 0x09, 0x00, 0x00, 0x00
        /*0020*/ 	.byte	0x00, 0x00, 0x00, 0x00


//--------------------- .nv.info._ZN7cutlass13device_kernelINS_4gemm6kernel13GemmUniversalIN4cute5tupleIJiiiiEEENS1_10collective13CollectiveMmaINS1_35MainloopSm100TmaUmmaWarpSpecializedILi20ELi2ELi4ENS5_IJNS4_1CILi2EEENSA_ILi1EEESC_EEEEENS5_IJNSA_ILi256EEENSA_ILi64EEENSA_ILi32EEEEEENS_10bfloat16_tENS5_IJlSC_lEEESJ_SK_NS4_8TiledMMAINS4_8MMA_AtomIJNS4_26SM100_MMA_F16BF16_2x1SM_SSISJ_SJ_fLi256ELi64ELNS4_4UMMA5MajorE0ELSP_0ELNSO_7ScaleInE0ELSQ_0EEEEEENS4_6LayoutINS5_IJSC_SC_SC_EEENS5_IJNSA_ILi0EEESV_SV_EEEEENS5_IJNS4_10UnderscoreESY_SY_EEEEENS4_18SM100_TMA_2SM_LOADENS4_14ComposedLayoutINS4_7SwizzleILi2ELi4ELi3EEENS4_18smem_ptr_flag_bitsILi16EEENST_INS5_IJNSA_ILi8EEESH_EEENS5_IJSH_SC_EEEEEEEvNS4_8identityES11_S1B_vS1C_EENS_8epilogue10collective18CollectiveEpilogueINS1E_23Sm100TmaWarpSpecializedILi3ELi2ELi32ELb1ELb0EEEJNS5_IJNSA_ILi128EEESG_SH_EEENS5_IJNST_IS1J_SC_EENST_ISH_SC_EEEEESJ_SK_SJ_SK_NS1E_6fusion15FusionCallbacksIS1I_NS1O_17LinearCombinationISJ_fSJ_fLNS_15FloatRoundStyleE2EEES1K_S1N_JEEENS4_5SM1004TMEM4LOAD26SM100_TMEM_LOAD_32dp32b32xENS4_13SM90_TMA_LOADES1B_NS4_39AutoVectorizingCopyWithAssumedAlignmentILi128EEENS4_14SM90_TMA_STOREES1B_S20_S20_EEEvvEEEEvNT_6ParamsE --------------------------
	.section	.nv.info._ZN7cutlass13device_kernelINS_4gemm6kernel13GemmUniversalIN4cute5tupleIJiiiiEEENS1_10collective13CollectiveMmaINS1_35MainloopSm100TmaUmmaWarpSpecializedILi20ELi2ELi4ENS5_IJNS4_1CILi2EEENSA_ILi1EEESC_EEEEENS5_IJNSA_ILi256EEENSA_ILi64EEENSA_ILi32EEEEEENS_10bfloat16_tENS5_IJlSC_lEEESJ_SK_NS4_8TiledMMAINS4_8MMA_AtomIJNS4_26SM100_MMA_F16BF16_2x1SM_SSISJ_SJ_fLi256ELi64ELNS4_4UMMA5MajorE0ELSP_0ELNSO_7ScaleInE0ELSQ_0EEEEEENS4_6LayoutINS5_IJSC_SC_SC_EEENS5_IJNSA_ILi0EEESV_SV_EEEEENS5_IJNS4_10UnderscoreESY_SY_EEEEENS4_18SM100_TMA_2SM_LOADENS4_14ComposedLayoutINS4_7SwizzleILi2ELi4ELi3EEENS4_18smem_ptr_flag_bitsILi16EEENST_INS5_IJNSA_ILi8EEESH_EEENS5_IJSH_SC_EEEEEEEvNS4_8identityES11_S1B_vS1C_EENS_8epilogue10collective18CollectiveEpilogueINS1E_23Sm100TmaWarpSpecializedILi3ELi2ELi32ELb1ELb0EEEJNS5_IJNSA_ILi128EEESG_SH_EEENS5_IJNST_IS1J_SC_EENST_ISH_SC_EEEEESJ_SK_SJ_SK_NS1E_6fusion15FusionCallbacksIS1I_NS1O_17LinearCombinationISJ_fSJ_fLNS_15FloatRoundStyleE2EEES1K_S1N_JEEENS4_5SM1004TMEM4LOAD26SM100_TMEM_LOAD_32dp32b32xENS4_13SM90_TMA_LOADES1B_NS4_39AutoVectorizingCopyWithAssumedAlignmentILi128EEENS4_14SM90_TMA_STOREES1B_S20_S20_EEEvvEEEEvNT_6ParamsE,"",@"SHT_CUDA_INFO"
	.sectionflags	@""
	.align	4


	//----- nvinfo : EIATTR_CUDA_API_VERSION
	.align		4
        /*0000*/ 	.byte	0x04, 0x37
        /*0002*/ 	.short	(.L_31 - .L_30)
.L_30:
        /*0004*/ 	.word	0x00000082


	//----- nvinfo : EIATTR_KPARAM_INFO
	.align		4
.L_31:
        /*0008*/ 	.byte	0x04, 0x17
        /*000a*/ 	.short	(.L_33 - .L_32)
.L_32:
        /*000c*/ 	.word	0x00000000
        /*0010*/ 	.short	0x0000
        /*0012*/ 	.short	0x0000
        /*0014*/ 	.byte	0x00, 0xf0, 0x01, 0x20


	//----- nvinfo : EIATTR_AT_ENTRY_FRAGMENTS
	.align		4
.L_33:
        /*0018*/ 	.byte	0x04, 0x4f
        /*001a*/ 	.short	(.L_35 - .L_34)


	//   ....[0]....
.L_34:
        /*001c*/ 	.word	0x00000007


	//----- nvinfo : EIATTR_RESERVED_SMEM_USED
	.align		4
.L_35:
        /*0020*/ 	.byte	0x01, 0x41
	.zero		2


	//----- nvinfo : EIATTR_SPARSE_MMA_MASK
	.align		4
        /*0024*/ 	.byte	0x03, 0x50
        /*0026*/ 	.short	0x0000


	//----- nvinfo : EIATTR_TCGEN05_2CTA_USED
	.align		4
        /*0028*/ 	.byte	0x01, 0x52
	.zero		2


	//----- nvinfo : EIATTR_MAXREG_COUNT
	.align		4
        /*002c*/ 	.byte	0x03, 0x1b
        /*002e*/ 	.short	0x00ff


	//----- nvinfo : EIATTR_NUM_BARRIERS
	.align		4
        /*0030*/ 	.byte	0x02, 0x4c
        /*0032*/ 	.byte	0x07
	.zero		1


	//----- nvinfo : EIATTR_EXTERNS
	.align		4
        /*0034*/ 	.byte	0x04, 0x0f
        /*0036*/ 	.short	(.L_37 - .L_36)


	//   ....[0]....
	.align		4
.L_36:
        /*0038*/ 	.word	index@(__assertfail)


	//----- nvinfo : EIATTR_MERCURY_ISA_VERSION
	.align		4
.L_37:
        /*003c*/ 	.byte	0x03, 0x5f
        /*003e*/ 	.short	0x0101


	//----- nvinfo : EIATTR_INT_WARP_WIDE_INSTR_OFFSETS
	.align		4
        /*0040*/ 	.byte	0x04, 0x31
        /*0042*/ 	.short	(.L_39 - .L_38)


	//   ....[0]....
.L_38:
        /*0044*/ 	.word	0x00000f20


	//   ....[1]....
        /*0048*/ 	.word	0x00000fc0


	//   ....[2]....
        /*004c*/ 	.word	0x00002320


	//   ....[3]....
        /*0050*/ 	.word	0x00004a10


	//   ....[4]....
        /*0054*/ 	.word	0x00004a40


	//   ....[5]....
        /*0058*/ 	.word	0x00004a90


	//   ....[6]....
        /*005c*/ 	.word	0x00005380


	//   ....[7]....
        /*0060*/ 	.word	0x000053a0


	//   ....[8]....
        /*0064*/ 	.word	0x00005670


	//   ....[9]....
        /*0068*/ 	.word	0x000057a0


	//----- nvinfo : EIATTR_COOP_GROUP_MASK_REGIDS
	.align		4
.L_39:
        /*006c*/ 	.byte	0x04, 0x29
        /*006e*/ 	.short	(.L_41 - .L_40)


	//   ....[0]....
.L_40:
        /*0070*/ 	.word	0xffffffff


	//   ....[1]....
        /*0074*/ 	.word	0xffffffff


	//   ....[2]....
        /*0078*/ 	.word	0xffffffff


	//   ....[3]....
        /*007c*/ 	.word	0xffffffff


	//   ....[4]....
        /*0080*/ 	.word	0xffffffff


	//   ....[5]....
        /*0084*/ 	.word	0xffffffff


	//   ....[6]....
        /*0088*/ 	.word	0xffffffff


	//   ....[7]....
        /*008c*/ 	.word	0xffffffff


	//   ....[8]....
        /*0090*/ 	.word	0xffffffff


	//   ....[9]....
        /*0094*/ 	.word	0xffffffff


	//   ....[10]....
        /*0098*/ 	.word	0xffffffff


	//   ....[11]....
        /*009c*/ 	.word	0xffffffff


	//   ....[12]....
        /*00a0*/ 	.word	0xffffffff


	//   ....[13]....
        /*00a4*/ 	.word	0xffffffff


	//----- nvinfo : EIATTR_COOP_GROUP_INSTR_OFFSETS
	.align		4
.L_41:
        /*00a8*/ 	.byte	0x04, 0x28
        /*00aa*/ 	.short	(.L_43 - .L_42)


	//   ....[0]....
.L_42:
        /*00ac*/ 	.word	0x000000c0


	//   ....[1]....
        /*00b0*/ 	.word	0x00000500


	//   ....[2]....
        /*00b4*/ 	.word	0x000008b0


	//   ....[3]....
        /*00b8*/ 	.word	0x00000a20


	//   ....[4]....
        /*00bc*/ 	.word	0x00000b10


	//   ....[5]....
        /*00c0*/ 	.word	0x00000c70


	//   ....[6]....
        /*00c4*/ 	.word	0x00000e00


	//   ....[7]....
        /*00c8*/ 	.word	0x00001040


	//   ....[8]....
        /*00cc*/ 	.word	0x00002200


	//   ....[9]....
        /*00d0*/ 	.word	0x000038e0


	//   ....[10]....
        /*00d4*/ 	.word	0x00003db0


	//   ....[11]....
        /*00d8*/ 	.word	0x00003de0


	//   ....[12]....
        /*00dc*/ 	.word	0x00004920


	//   ....[13]....
        /*00e0*/ 	.word	0x00004b30


	//----- nvinfo : EIATTR_VRC_CTA_INIT_COUNT
	.align		4
.L_43:
        /*00e4*/ 	.byte	0x02, 0x4a
        /*00e6*/ 	.byte	0x80
	.zero		1


	//----- nvinfo : EIATTR_SYSCALL_OFFSETS
	.align		4
        /*00e8*/ 	.byte	0x04, 0x46
        /*00ea*/ 	.short	(.L_45 - .L_44)


	//   ....[0]....
.L_44:
        /*00ec*/ 	.word	0x00006350


	//   ....[1]....
        /*00f0*/ 	.word	0x00006440


	//   ....[2]....
        /*00f4*/ 	.word	0x00006c80


	//   ....[3]....
        /*00f8*/ 	.word	0x00007930


	//----- nvinfo : EIATTR_MBARRIER_INSTR_OFFSETS
	.align		4
.L_45:
        /*00fc*/ 	.byte	0x04, 0x39
        /*00fe*/ 	.short	(.L_47 - .L_46)


	//   ....[0]....
.L_46:
        /*0100*/ 	.word	0x00000610
        /*0104*/ 	.word	0x000000ff
        /*0108*/ 	.word	0x00000000
        /*010c*/ 	.short	0x0100
        /*010e*/ 	.byte	0x08
	.zero		1


	//   ....[1]....
        /*0110*/ 	.word	0x00000620
        /*0114*/ 	.word	0x000000ff
        /*0118*/ 	.word	0x000000a0
        /*011c*/ 	.short	0x0100
        /*011e*/ 	.byte	0x08
	.zero		1


	//   ....[2]....
        /*0120*/ 	.word	0x00000630
        /*0124*/ 	.word	0x000000ff
        /*0128*/ 	.word	0x00000008
        /*012c*/ 	.short	0x0100
        /*012e*/ 	.byte	0x08
	.zero		1


	//   ....[3]....
        /*0130*/ 	.word	0x00000640
        /*0134*/ 	.word	0x000000ff
        /*0138*/ 	.word	0x000000a8
        /*013c*/ 	.short	0x0100
        /*013e*/ 	.byte	0x08
	.zero		1


	//   ....[4]....
        /*0140*/ 	.word	0x00000650
        /*0144*/ 	.word	0x000000ff
        /*0148*/ 	.word	0x00000010
        /*014c*/ 	.short	0x0100
        /*014e*/ 	.byte	0x08
	.zero		1


	//   ....[5]....
        /*0150*/ 	.word	0x00000660
        /*0154*/ 	.word	0x000000ff
        /*0158*/ 	.word	0x000000b0
        /*015c*/ 	.short	0x0100
        /*015e*/ 	.byte	0x08
	.zero		1


	//   ....[6]....
        /*0160*/ 	.word	0x00000670
        /*0164*/ 	.word	0x000000ff
        /*0168*/ 	.word	0x00000018
        /*016c*/ 	.short	0x0100
        /*016e*/ 	.byte	0x08
	.zero		1


	//   ....[7]....
        /*0170*/ 	.word	0x00000680
        /*0174*/ 	.word	0x000000ff
        /*0178*/ 	.word	0x000000b8
        /*017c*/ 	.short	0x0100
        /*017e*/ 	.byte	0x08
	.zero		1


	//   ....[8]....
        /*0180*/ 	.word	0x00000690
        /*0184*/ 	.word	0x000000ff
        /*0188*/ 	.word	0x00000020
        /*018c*/ 	.short	0x0100
        /*018e*/ 	.byte	0x08
	.zero		1


	//   ....[9]....
        /*0190*/ 	.word	0x000006a0
        /*0194*/ 	.word	0x000000ff
        /*0198*/ 	.word	0x000000c0
        /*019c*/ 	.short	0x0100
        /*019e*/ 	.byte	0x08
	.zero		1


	//   ....[10]....
        /*01a0*/ 	.word	0x000006b0
        /*01a4*/ 	.word	0x000000ff
        /*01a8*/ 	.word	0x00000028
        /*01ac*/ 	.short	0x0100
        /*01ae*/ 	.byte	0x08
	.zero		1


	//   ....[11]....
        /*01b0*/ 	.word	0x000006c0
        /*01b4*/ 	.word	0x000000ff
        /*01b8*/ 	.word	0x000000c8
        /*01bc*/ 	.short	0x0100
        /*01be*/ 	.byte	0x08
	.zero		1


	//   ....[12]....
        /*01c0*/ 	.word	0x000006d0
        /*01c4*/ 	.word	0x000000ff
        /*01c8*/ 	.word	0x00000030
        /*01cc*/ 	.short	0x0100
        /*01ce*/ 	.byte	0x08
	.zero		1


	//   ....[13]....
        /*01d0*/ 	.word	0x000006e0
        /*01d4*/ 	.word	0x000000ff
        /*01d8*/ 	.word	0x000000d0
        /*01dc*/ 	.short	0x0100
        /*01de*/ 	.byte	0x08
	.zero		1


	//   ....[14]....
        /*01e0*/ 	.word	0x000006f0
        /*01e4*/ 	.word	0x000000ff
        /*01e8*/ 	.word	0x00000038
        /*01ec*/ 	.short	0x0100
        /*01ee*/ 	.byte	0x08
	.zero		1


	//   ....[15]....
        /*01f0*/ 	.word	0x00000700
        /*01f4*/ 	.word	0x000000ff
        /*01f8*/ 	.word	0x000000d8
        /*01fc*/ 	.short	0x0100
        /*01fe*/ 	.byte	0x08
	.zero		1


	//   ....[16]....
        /*0200*/ 	.word	0x00000710
        /*0204*/ 	.word	0x000000ff
        /*0208*/ 	.word	0x00000040
        /*020c*/ 	.short	0x0100
        /*020e*/ 	.byte	0x08
	.zero		1


	//   ....[17]....
        /*0210*/ 	.word	0x00000720
        /*0214*/ 	.word	0x000000ff
        /*0218*/ 	.word	0x000000e0
        /*021c*/ 	.short	0x0100
        /*021e*/ 	.byte	0x08
	.zero		1


	//   ....[18]....
        /*0220*/ 	.word	0x00000730
        /*0224*/ 	.word	0x000000ff
        /*0228*/ 	.word	0x00000048
        /*022c*/ 	.short	0x0100
        /*022e*/ 	.byte	0x08
	.zero		1


	//   ....[19]....
        /*0230*/ 	.word	0x00000740
        /*0234*/ 	.word	0x000000ff
        /*0238*/ 	.word	0x000000e8
        /*023c*/ 	.short	0x0100
        /*023e*/ 	.byte	0x08
	.zero		1


	//   ....[20]....
        /*0240*/ 	.word	0x00000750
        /*0244*/ 	.word	0x000000ff
        /*0248*/ 	.word	0x00000050
        /*024c*/ 	.short	0x0100
        /*024e*/ 	.byte	0x08
	.zero		1


	//   ....[21]....
        /*0250*/ 	.word	0x00000760
        /*0254*/ 	.word	0x000000ff
        /*0258*/ 	.word	0x000000f0
        /*025c*/ 	.short	0x0100
        /*025e*/ 	.byte	0x08
	.zero		1


	//   ....[22]....
        /*0260*/ 	.word	0x00000770
        /*0264*/ 	.word	0x000000ff
        /*0268*/ 	.word	0x00000058
        /*026c*/ 	.short	0x0100
        /*026e*/ 	.byte	0x08
	.zero		1


	//   ....[23]....
        /*0270*/ 	.word	0x00000780
        /*0274*/ 	.word	0x000000ff
        /*0278*/ 	.word	0x000000f8
        /*027c*/ 	.short	0x0100
        /*027e*/ 	.byte	0x08
	.zero		1


	//   ....[24]....
        /*0280*/ 	.word	0x00000790
        /*0284*/ 	.word	0x000000ff
        /*0288*/ 	.word	0x00000060
        /*028c*/ 	.short	0x0100
        /*028e*/ 	.byte	0x08
	.zero		1


	//   ....[25]....
        /*0290*/ 	.word	0x000007a0
        /*0294*/ 	.word	0x000000ff
        /*0298*/ 	.word	0x00000100
        /*029c*/ 	.short	0x0100
        /*029e*/ 	.byte	0x08
	.zero		1


	//   ....[26]....
        /*02a0*/ 	.word	0x000007b0
        /*02a4*/ 	.word	0x000000ff
        /*02a8*/ 	.word	0x00000068
        /*02ac*/ 	.short	0x0100
        /*02ae*/ 	.byte	0x08
	.zero		1


	//   ....[27]....
        /*02b0*/ 	.word	0x000007c0
        /*02b4*/ 	.word	0x000000ff
        /*02b8*/ 	.word	0x00000108
        /*02bc*/ 	.short	0x0100
        /*02be*/ 	.byte	0x08
	.zero		1


	//   ....[28]....
        /*02c0*/ 	.word	0x000007d0
        /*02c4*/ 	.word	0x000000ff
        /*02c8*/ 	.word	0x00000070
        /*02cc*/ 	.short	0x0100
        /*02ce*/ 	.byte	0x08
	.zero		1


	//   ....[29]....
        /*02d0*/ 	.word	0x000007e0
        /*02d4*/ 	.word	0x000000ff
        /*02d8*/ 	.word	0x00000110
        /*02dc*/ 	.short	0x0100
        /*02de*/ 	.byte	0x08
	.zero		1


	//   ....[30]....
        /*02e0*/ 	.word	0x000007f0
        /*02e4*/ 	.word	0x000000ff
        /*02e8*/ 	.word	0x00000078
        /*02ec*/ 	.short	0x0100
        /*02ee*/ 	.byte	0x08
	.zero		1


	//   ....[31]....
        /*02f0*/ 	.word	0x00000800
        /*02f4*/ 	.word	0x000000ff
        /*02f8*/ 	.word	0x00000118
        /*02fc*/ 	.short	0x0100
        /*02fe*/ 	.byte	0x08
	.zero		1


	//   ....[32]....
        /*0300*/ 	.word	0x00000810
        /*0304*/ 	.word	0x000000ff
        /*0308*/ 	.word	0x00000080
        /*030c*/ 	.short	0x0100
        /*030e*/ 	.byte	0x08
	.zero		1


	//   ....[33]....
        /*0310*/ 	.word	0x00000820
        /*0314*/ 	.word	0x000000ff
        /*0318*/ 	.word	0x00000120
        /*031c*/ 	.short	0x0100
        /*031e*/ 	.byte	0x08
	.zero		1


	//   ....[34]....
        /*0320*/ 	.word	0x00000830
        /*0324*/ 	.word	0x000000ff
        /*0328*/ 	.word	0x00000088
        /*032c*/ 	.short	0x0100
        /*032e*/ 	.byte	0x08
	.zero		1


	//   ....[35]....
        /*0330*/ 	.word	0x00000840
        /*0334*/ 	.word	0x000000ff
        /*0338*/ 	.word	0x00000128
        /*033c*/ 	.short	0x0100
        /*033e*/ 	.byte	0x08
	.zero		1


	//   ....[36]....
        /*0340*/ 	.word	0x00000850
        /*0344*/ 	.word	0x000000ff
        /*0348*/ 	.word	0x00000090
        /*034c*/ 	.short	0x0100
        /*034e*/ 	.byte	0x08
	.zero		1


	//   ....[37]....
        /*0350*/ 	.word	0x00000860
        /*0354*/ 	.word	0x000000ff
        /*0358*/ 	.word	0x00000130
        /*035c*/ 	.short	0x0100
        /*035e*/ 	.byte	0x08
	.zero		1


	//   ....[38]....
        /*0360*/ 	.word	0x00000870
        /*0364*/ 	.word	0x000000ff
        /*0368*/ 	.word	0x00000098
        /*036c*/ 	.short	0x0100
        /*036e*/ 	.byte	0x08
	.zero		1


	//   ....[39]....
        /*0370*/ 	.word	0x00000880
        /*0374*/ 	.word	0x000000ff
        /*0378*/ 	.word	0x00000138
        /*037c*/ 	.short	0x0100
        /*037e*/ 	.byte	0x08
	.zero		1


	//   ....[40]....
        /*0380*/ 	.word	0x000009b0
        /*0384*/ 	.word	0x000000ff
        /*0388*/ 	.word	0x00000140
        /*038c*/ 	.short	0x0100
        /*038e*/ 	.byte	0x09
	.zero		1


	//   ....[41]....
        /*0390*/ 	.word	0x000009c0
        /*0394*/ 	.word	0x000000ff
        /*0398*/ 	.word	0x00000158
        /*039c*/ 	.short	0x0100
        /*039e*/ 	.byte	0x09
	.zero		1


	//   ....[42]....
        /*03a0*/ 	.word	0x000009d0
        /*03a4*/ 	.word	0x000000ff
        /*03a8*/ 	.word	0x00000148
        /*03ac*/ 	.short	0x0100
        /*03ae*/ 	.byte	0x09
	.zero		1


	//   ....[43]....
        /*03b0*/ 	.word	0x000009e0
        /*03b4*/ 	.word	0x000000ff
        /*03b8*/ 	.word	0x00000160
        /*03bc*/ 	.short	0x0100
        /*03be*/ 	.byte	0x09
	.zero		1


	//   ....[44]....
        /*03c0*/ 	.word	0x000009f0
        /*03c4*/ 	.word	0x000000ff
        /*03c8*/ 	.word	0x00000150
        /*03cc*/ 	.short	0x0100
        /*03ce*/ 	.byte	0x09
	.zero		1


	//   ....[45]....
        /*03d0*/ 	.word	0x00000a00
        /*03d4*/ 	.word	0x000000ff
        /*03d8*/ 	.word	0x00000168
        /*03dc*/ 	.short	0x0100
        /*03de*/ 	.byte	0x09
	.zero		1


	//   ....[46]....
        /*03e0*/ 	.word	0x00000ae0
        /*03e4*/ 	.word	0x000000ff
        /*03e8*/ 	.word	0x00000170
        /*03ec*/ 	.short	0x0100
        /*03ee*/ 	.byte	0x08
	.zero		1


	//   ....[47]....
        /*03f0*/ 	.word	0x00000af0
        /*03f4*/ 	.word	0x000000ff
        /*03f8*/ 	.word	0x00000178
        /*03fc*/ 	.short	0x0100
        /*03fe*/ 	.byte	0x08
	.zero		1


	//   ....[48]....
        /*0400*/ 	.word	0x00000c20
        /*0404*/ 	.word	0x000000ff
        /*0408*/ 	.word	0x00000180
        /*040c*/ 	.short	0x0100
        /*040e*/ 	.byte	0x08
	.zero		1


	//   ....[49]....
        /*0410*/ 	.word	0x00000c30
        /*0414*/ 	.word	0x000000ff
        /*0418*/ 	.word	0x00000190
        /*041c*/ 	.short	0x0100
        /*041e*/ 	.byte	0x08
	.zero		1


	//   ....[50]....
        /*0420*/ 	.word	0x00000c40
        /*0424*/ 	.word	0x000000ff
        /*0428*/ 	.word	0x00000188
        /*042c*/ 	.short	0x0100
        /*042e*/ 	.byte	0x08
	.zero		1


	//   ....[51]....
        /*0430*/ 	.word	0x00000c50
        /*0434*/ 	.word	0x000000ff
        /*0438*/ 	.word	0x00000198
        /*043c*/ 	.short	0x0100
        /*043e*/ 	.byte	0x08
	.zero		1


	//   ....[52]....
        /*0440*/ 	.word	0x00000d70
        /*0444*/ 	.word	0x000000ff
        /*0448*/ 	.word	0x000001a0
        /*044c*/ 	.short	0x0100
        /*044e*/ 	.byte	0x09
	.zero		1


	//   ....[53]....
        /*0450*/ 	.word	0x00000d80
        /*0454*/ 	.word	0x000000ff
        /*0458*/ 	.word	0x000001c0
        /*045c*/ 	.short	0x0100
        /*045e*/ 	.byte	0x09
	.zero		1


	//   ....[54]....
        /*0460*/ 	.word	0x00000d90
        /*0464*/ 	.word	0x000000ff
        /*0468*/ 	.word	0x000001a8
        /*046c*/ 	.short	0x0100
        /*046e*/ 	.byte	0x09
	.zero		1


	//   ....[55]....
        /*0470*/ 	.word	0x00000da0
        /*0474*/ 	.word	0x000000ff
        /*0478*/ 	.word	0x000001c8
        /*047c*/ 	.short	0x0100
        /*047e*/ 	.byte	0x09
	.zero		1


	//   ....[56]....
        /*0480*/ 	.word	0x00000db0
        /*0484*/ 	.word	0x000000ff
        /*0488*/ 	.word	0x000001b0
        /*048c*/ 	.short	0x0100
        /*048e*/ 	.byte	0x09
	.zero		1


	//   ....[57]....
        /*0490*/ 	.word	0x00000dc0
        /*0494*/ 	.word	0x000000ff
        /*0498*/ 	.word	0x000001d0
        /*049c*/ 	.short	0x0100
        /*049e*/ 	.byte	0x09
	.zero		1


	//   ....[58]....
        /*04a0*/ 	.word	0x00000dd0
        /*04a4*/ 	.word	0x000000ff
        /*04a8*/ 	.word	0x000001b8
        /*04ac*/ 	.short	0x0100
        /*04ae*/ 	.byte	0x09
	.zero		1


	//   ....[59]....
        /*04b0*/ 	.word	0x00000de0
        /*04b4*/ 	.word	0x000000ff
        /*04b8*/ 	.word	0x000001d8
        /*04bc*/ 	.short	0x0100
        /*04be*/ 	.byte	0x09
	.zero		1


	//   ....[60]....
        /*04c0*/ 	.word	0x00000ed0
        /*04c4*/ 	.word	0x000000ff
        /*04c8*/ 	.word	0x000001e0
        /*04cc*/ 	.short	0x0100
        /*04ce*/ 	.byte	0x08
	.zero		1


	//   ....[61]....
        /*04d0*/ 	.word	0x00000ee0
        /*04d4*/ 	.word	0x000000ff
        /*04d8*/ 	.word	0x000001f0
        /*04dc*/ 	.short	0x0100
        /*04de*/ 	.byte	0x08
	.zero		1


	//   ....[62]....
        /*04e0*/ 	.word	0x00000ef0
        /*04e4*/ 	.word	0x000000ff
        /*04e8*/ 	.word	0x000001e8
        /*04ec*/ 	.short	0x0100
        /*04ee*/ 	.byte	0x08
	.zero		1


	//   ....[63]....
        /*04f0*/ 	.word	0x00000f00
        /*04f4*/ 	.word	0x000000ff
        /*04f8*/ 	.word	0x000001f8
        /*04fc*/ 	.short	0x0100
        /*04fe*/ 	.byte	0x08
	.zero		1


	//   ....[64]....
        /*0500*/ 	.word	0x00000ff0
        /*0504*/ 	.word	0x000000ff
        /*0508*/ 	.word	0x00000200
        /*050c*/ 	.short	0x0100
        /*050e*/ 	.byte	0x06
	.zero		1


	//   ....[65]....
        /*0510*/ 	.word	0x00001a00
        /*0514*/ 	.word	0x00000002
        /*0518*/ 	.word	0x000001f0
        /*051c*/ 	.short	0x010a
        /*051e*/ 	.byte	0xff
	.zero		1


	//   ....[66]....
        /*0520*/ 	.word	0x00001a30
        /*0524*/ 	.word	0x00000002
        /*0528*/ 	.word	0x000001e0
        /*052c*/ 	.short	0x0101
        /*052e*/ 	.byte	0xff
	.zero		1


	//   ....[67]....
        /*0530*/ 	.word	0x00001b00
        /*0534*/ 	.word	0x000000ff
        /*0538*/ 	.word	0x000000a0
        /*053c*/ 	.short	0x010a
        /*053e*/ 	.byte	0x08
	.zero		1


	//   ....[68]....
        /*0540*/ 	.word	0x00001c00
        /*0544*/ 	.word	0x000000ff
        /*0548*/ 	.word	0x000000a0
        /*054c*/ 	.short	0x010a
        /*054e*/ 	.byte	0x21
	.zero		1


	//   ....[69]....
        /*0550*/ 	.word	0x00001db0
        /*0554*/ 	.word	0x000000ff
        /*0558*/ 	.word	0x000000a0
        /*055c*/ 	.short	0x010a
        /*055e*/ 	.byte	0x08
	.zero		1


	//   ....[70]....
        /*0560*/ 	.word	0x00001eb0
        /*0564*/ 	.word	0x000000ff
        /*0568*/ 	.word	0x00000178
        /*056c*/ 	.short	0x0101
        /*056e*/ 	.byte	0x04
	.zero		1


	//   ....[71]....
        /*0570*/ 	.word	0x00001ed0
        /*0574*/ 	.word	0x000000ff
        /*0578*/ 	.word	0x000000a0
        /*057c*/ 	.short	0x010a
        /*057e*/ 	.byte	0x08
	.zero		1


	//   ....[72]....
        /*0580*/ 	.word	0x00001f50
        /*0584*/ 	.word	0x000000ff
        /*0588*/ 	.word	0x000000a0
        /*058c*/ 	.short	0x010a
        /*058e*/ 	.byte	0x11
	.zero		1


	//   ....[73]....
        /*0590*/ 	.word	0x000020e0
        /*0594*/ 	.word	0x000000ff
        /*0598*/ 	.word	0x000000a0
        /*059c*/ 	.short	0x010a
        /*059e*/ 	.byte	0x08
	.zero		1


	//   ....[74]....
        /*05a0*/ 	.word	0x00002230
        /*05a4*/ 	.word	0x00000002
        /*05a8*/ 	.word	0x00000180
        /*05ac*/ 	.short	0x010a
        /*05ae*/ 	.byte	0xff
	.zero		1


	//   ....[75]....
        /*05b0*/ 	.word	0x000022f0
        /*05b4*/ 	.word	0x00000002
        /*05b8*/ 	.word	0x00000000
        /*05bc*/ 	.short	0x0101
        /*05be*/ 	.byte	0xff
	.zero		1


	//   ....[76]....
        /*05c0*/ 	.word	0x00002850
        /*05c4*/ 	.word	0x000000ff
        /*05c8*/ 	.word	0x00000000
        /*05cc*/ 	.short	0x010a
        /*05ce*/ 	.byte	0x05
	.zero		1


	//   ....[77]....
        /*05d0*/ 	.word	0x000028e0
        /*05d4*/ 	.word	0x000000ff
        /*05d8*/ 	.word	0x00000000
        /*05dc*/ 	.short	0x010a
        /*05de*/ 	.byte	0x05
	.zero		1


	//   ....[78]....
        /*05e0*/ 	.word	0x00002970
        /*05e4*/ 	.word	0x000000ff
        /*05e8*/ 	.word	0x00000000
        /*05ec*/ 	.short	0x010a
        /*05ee*/ 	.byte	0x05
	.zero		1


	//   ....[79]....
        /*05f0*/ 	.word	0x00002a00
        /*05f4*/ 	.word	0x000000ff
        /*05f8*/ 	.word	0x00000000
        /*05fc*/ 	.short	0x010a
        /*05fe*/ 	.byte	0x05
	.zero		1


	//   ....[80]....
        /*0600*/ 	.word	0x00002a90
        /*0604*/ 	.word	0x000000ff
        /*0608*/ 	.word	0x00000000
        /*060c*/ 	.short	0x010a
        /*060e*/ 	.byte	0x05
	.zero		1


	//   ....[81]....
        /*0610*/ 	.word	0x00002b20
        /*0614*/ 	.word	0x000000ff
        /*0618*/ 	.word	0x00000000
        /*061c*/ 	.short	0x010a
        /*061e*/ 	.byte	0x05
	.zero		1


	//   ....[82]....
        /*0620*/ 	.word	0x00002bb0
        /*0624*/ 	.word	0x000000ff
        /*0628*/ 	.word	0x00000000
        /*062c*/ 	.short	0x010a
        /*062e*/ 	.byte	0x05
	.zero		1


	//   ....[83]....
        /*0630*/ 	.word	0x00002c40
        /*0634*/ 	.word	0x000000ff
        /*0638*/ 	.word	0x00000000
        /*063c*/ 	.short	0x010a
        /*063e*/ 	.byte	0x05
	.zero		1


	//   ....[84]....
        /*0640*/ 	.word	0x00002cd0
        /*0644*/ 	.word	0x000000ff
        /*0648*/ 	.word	0x00000000
        /*064c*/ 	.short	0x010a
        /*064e*/ 	.byte	0x05
	.zero		1


	//   ....[85]....
        /*0650*/ 	.word	0x00002d60
        /*0654*/ 	.word	0x000000ff
        /*0658*/ 	.word	0x00000000
        /*065c*/ 	.short	0x010a
        /*065e*/ 	.byte	0x05
	.zero		1


	//   ....[86]....
        /*0660*/ 	.word	0x00002df0
        /*0664*/ 	.word	0x000000ff
        /*0668*/ 	.word	0x00000000
        /*066c*/ 	.short	0x010a
        /*066e*/ 	.byte	0x05
	.zero		1


	//   ....[87]....
        /*0670*/ 	.word	0x00002e80
        /*0674*/ 	.word	0x000000ff
        /*0678*/ 	.word	0x00000000
        /*067c*/ 	.short	0x010a
        /*067e*/ 	.byte	0x05
	.zero		1


	//   ....[88]....
        /*0680*/ 	.word	0x00002f10
        /*0684*/ 	.word	0x000000ff
        /*0688*/ 	.word	0x00000000
        /*068c*/ 	.short	0x010a
        /*068e*/ 	.byte	0x05
	.zero		1


	//   ....[89]....
        /*0690*/ 	.word	0x00002fa0
        /*0694*/ 	.word	0x000000ff
        /*0698*/ 	.word	0x00000000
        /*069c*/ 	.short	0x010a
        /*069e*/ 	.byte	0x05
	.zero		1


	//   ....[90]....
        /*06a0*/ 	.word	0x00003030
        /*06a4*/ 	.word	0x000000ff
        /*06a8*/ 	.word	0x00000000
        /*06ac*/ 	.short	0x010a
        /*06ae*/ 	.byte	0x05
	.zero		1


	//   ....[91]....
        /*06b0*/ 	.word	0x000030c0
        /*06b4*/ 	.word	0x000000ff
        /*06b8*/ 	.word	0x00000000
        /*06bc*/ 	.short	0x010a
        /*06be*/ 	.byte	0x05
	.zero		1


	//   ....[92]....
        /*06c0*/ 	.word	0x00003150
        /*06c4*/ 	.word	0x000000ff
        /*06c8*/ 	.word	0x00000000
        /*06cc*/ 	.short	0x010a
        /*06ce*/ 	.byte	0x05
	.zero		1


	//   ....[93]....
        /*06d0*/ 	.word	0x000031e0
        /*06d4*/ 	.word	0x000000ff
        /*06d8*/ 	.word	0x00000000
        /*06dc*/ 	.short	0x010a
        /*06de*/ 	.byte	0x05
	.zero		1


	//   ....[94]....
        /*06e0*/ 	.word	0x00003270
        /*06e4*/ 	.word	0x000000ff
        /*06e8*/ 	.word	0x00000000
        /*06ec*/ 	.short	0x010a
        /*06ee*/ 	.byte	0x05
	.zero		1


	//   ....[95]....
        /*06f0*/ 	.word	0x00003310
        /*06f4*/ 	.word	0x00000000
        /*06f8*/ 	.word	0x00000000
        /*06fc*/ 	.short	0x010a
        /*06fe*/ 	.byte	0xff
	.zero		1


	//   ....[96]....
        /*0700*/ 	.word	0x00003440
        /*0704*/ 	.word	0x00000000
        /*0708*/ 	.word	0x000001e0
        /*070c*/ 	.short	0x010a
        /*070e*/ 	.byte	0xff
	.zero		1


	//   ....[97]....
        /*0710*/ 	.word	0x000034b0
        /*0714*/ 	.word	0x00000000
        /*0718*/ 	.word	0x00000000
        /*071c*/ 	.short	0x0101
        /*071e*/ 	.byte	0xff
	.zero		1


	//   ....[98]....
        /*0720*/ 	.word	0x000034d0
        /*0724*/ 	.word	0x000000ff
        /*0728*/ 	.word	0x00000190
        /*072c*/ 	.short	0x010a
        /*072e*/ 	.byte	0x05
	.zero		1


	//   ....[99]....
        /*0730*/ 	.word	0x000035f0
        /*0734*/ 	.word	0x00000000
        /*0738*/ 	.word	0x00000180
        /*073c*/ 	.short	0x010a
        /*073e*/ 	.byte	0xff
	.zero		1


	//   ....[100]....
        /*0740*/ 	.word	0x000036f0
        /*0744*/ 	.word	0x00000000
        /*0748*/ 	.word	0x00000000
        /*074c*/ 	.short	0x0101
        /*074e*/ 	.byte	0xff
	.zero		1


	//   ....[101]....
        /*0750*/ 	.word	0x00003780
        /*0754*/ 	.word	0x000000ff
        /*0758*/ 	.word	0x00000190
        /*075c*/ 	.short	0x0106
        /*075e*/ 	.byte	0x05
	.zero		1


	//   ....[102]....
        /*0760*/ 	.word	0x000037a0
        /*0764*/ 	.word	0x000000ff
        /*0768*/ 	.word	0x00000190
        /*076c*/ 	.short	0x010a
        /*076e*/ 	.byte	0x05
	.zero		1


	//   ....[103]....
        /*0770*/ 	.word	0x00003830
        /*0774*/ 	.word	0x000000ff
        /*0778*/ 	.word	0x00000190
        /*077c*/ 	.short	0x0106
        /*077e*/ 	.byte	0x04
	.zero		1


	//   ....[104]....
        /*0780*/ 	.word	0x00003870
        /*0784*/ 	.word	0x00000000
        /*0788*/ 	.word	0x00000190
        /*078c*/ 	.short	0x010a
        /*078e*/ 	.byte	0xff
	.zero		1


	//   ....[105]....
        /*0790*/ 	.word	0x00003ab0
        /*0794*/ 	.word	0x000000ff
        /*0798*/ 	.word	0x00000008
        /*079c*/ 	.short	0x010a
        /*079e*/ 	.byte	0x06
	.zero		1


	//   ....[106]....
        /*07a0*/ 	.word	0x00003ad0
        /*07a4*/ 	.word	0x000000ff
        /*07a8*/ 	.word	0x00000008
        /*07ac*/ 	.short	0x010a
        /*07ae*/ 	.byte	0x06
	.zero		1


	//   ....[107]....
        /*07b0*/ 	.word	0x00003c60
        /*07b4*/ 	.word	0x000000ff
        /*07b8*/ 	.word	0x00000008
        /*07bc*/ 	.short	0x010a
        /*07be*/ 	.byte	0x06
	.zero		1


	//   ....[108]....
        /*07c0*/ 	.word	0x00003c80
        /*07c4*/ 	.word	0x000000ff
        /*07c8*/ 	.word	0x00000008
        /*07cc*/ 	.short	0x010a
        /*07ce*/ 	.byte	0x06
	.zero		1


	//   ....[109]....
        /*07d0*/ 	.word	0x00003d40
        /*07d4*/ 	.word	0x000000ff
        /*07d8*/ 	.word	0x00000000
        /*07dc*/ 	.short	0x0101
        /*07de*/ 	.byte	0x07
	.zero		1


	//   ....[110]....
        /*07e0*/ 	.word	0x00004040
        /*07e4*/ 	.word	0x00000000
        /*07e8*/ 	.word	0x00000180
        /*07ec*/ 	.short	0x010a
        /*07ee*/ 	.byte	0xff
	.zero		1


	//   ....[111]....
        /*07f0*/ 	.word	0x00004100
        /*07f4*/ 	.word	0x00000000
        /*07f8*/ 	.word	0x00000000
        /*07fc*/ 	.short	0x0101
        /*07fe*/ 	.byte	0xff
	.zero		1


	//   ....[112]....
        /*0800*/ 	.word	0x000041c0
        /*0804*/ 	.word	0x000000ff
        /*0808*/ 	.word	0x00000000
        /*080c*/ 	.short	0x010a
        /*080e*/ 	.byte	0x06
	.zero		1


	//   ....[113]....
        /*0810*/ 	.word	0x000041d0
        /*0814*/ 	.word	0x000000ff
        /*0818*/ 	.word	0x000001c0
        /*081c*/ 	.short	0x010a
        /*081e*/ 	.byte	0x0a
	.zero		1


	//   ....[114]....
        /*0820*/ 	.word	0x00004280
        /*0824*/ 	.word	0x000000ff
        /*0828*/ 	.word	0x00000000
        /*082c*/ 	.short	0x010a
        /*082e*/ 	.byte	0x09
	.zero		1


	//   ....[115]....
        /*0830*/ 	.word	0x000043c0
        /*0834*/ 	.word	0x000000ff
        /*0838*/ 	.word	0x00000000
        /*083c*/ 	.short	0x010a
        /*083e*/ 	.byte	0x06
	.zero		1


	//   ....[116]....
        /*0840*/ 	.word	0x00004610
        /*0844*/ 	.word	0x000000ff
        /*0848*/ 	.word	0x00000000
        /*084c*/ 	.short	0x010a
        /*084e*/ 	.byte	0x07
	.zero		1


	//   ....[117]....
        /*0850*/ 	.word	0x000046a0
        /*0854*/ 	.word	0x000000ff
        /*0858*/ 	.word	0x00000000
        /*085c*/ 	.short	0x010a
        /*085e*/ 	.byte	0x07
	.zero		1


	//   ....[118]....
        /*0860*/ 	.word	0x00004730
        /*0864*/ 	.word	0x000000ff
        /*0868*/ 	.word	0x00000000
        /*086c*/ 	.short	0x010a
        /*086e*/ 	.byte	0x07
	.zero		1


	//   ....[119]....
        /*0870*/ 	.word	0x000047d0
        /*0874*/ 	.word	0x00000000
        /*0878*/ 	.word	0x00000000
        /*087c*/ 	.short	0x010a
        /*087e*/ 	.byte	0xff
	.zero		1


	//   ....[120]....
        /*0880*/ 	.word	0x00004810
        /*0884*/ 	.word	0x00000000
        /*0888*/ 	.word	0x00000000
        /*088c*/ 	.short	0x010a
        /*088e*/ 	.byte	0xff
	.zero		1


	//   ....[121]....
        /*0890*/ 	.word	0x00004880
        /*0894*/ 	.word	0x000000ff
        /*0898*/ 	.word	0x00000000
        /*089c*/ 	.short	0x0101
        /*089e*/ 	.byte	0x05
	.zero		1


	//   ....[122]....
        /*08a0*/ 	.word	0x000048c0
        /*08a4*/ 	.word	0x000000ff
        /*08a8*/ 	.word	0x00000200
        /*08ac*/ 	.short	0x010a
        /*08ae*/ 	.byte	0x08
	.zero		1


	//   ....[123]....
        /*08b0*/ 	.word	0x00004910
        /*08b4*/ 	.word	0x000000ff
        /*08b8*/ 	.word	0x00000000
        /*08bc*/ 	.short	0x0101
        /*08be*/ 	.byte	0x05
	.zero		1


	//   ....[124]....
        /*08c0*/ 	.word	0x00004d20
        /*08c4*/ 	.word	0x00000000
        /*08c8*/ 	.word	0x00000180
        /*08cc*/ 	.short	0x010a
        /*08ce*/ 	.byte	0xff
	.zero		1


	//   ....[125]....
        /*08d0*/ 	.word	0x00004de0
        /*08d4*/ 	.word	0x00000000
        /*08d8*/ 	.word	0x00000000
        /*08dc*/ 	.short	0x0101
        /*08de*/ 	.byte	0xff
	.zero		1


	//   ....[126]....
        /*08e0*/ 	.word	0x00005100
        /*08e4*/ 	.word	0x000000ff
        /*08e8*/ 	.word	0x00000178
        /*08ec*/ 	.short	0x010a
        /*08ee*/ 	.byte	0x06
	.zero		1


	//   ....[127]....
        /*08f0*/ 	.word	0x00005320
        /*08f4*/ 	.word	0x000000ff
        /*08f8*/ 	.word	0x00000158
        /*08fc*/ 	.short	0x010a
        /*08fe*/ 	.byte	0x0f
	.zero		1


	//   ....[128]....
        /*0900*/ 	.word	0x00005520
        /*0904*/ 	.word	0x000000ff
        /*0908*/ 	.word	0x00000140
        /*090c*/ 	.short	0x010b
        /*090e*/ 	.byte	0x0f
	.zero		1


	//   ....[129]....
        /*0910*/ 	.word	0x00005570
        /*0914*/ 	.word	0x000000ff
        /*0918*/ 	.word	0x00000000
        /*091c*/ 	.short	0x0101
        /*091e*/ 	.byte	0x10
	.zero		1


	//   ....[130]....
        /*0920*/ 	.word	0x000055b0
        /*0924*/ 	.word	0x000000ff
        /*0928*/ 	.word	0x00000158
        /*092c*/ 	.short	0x010a
        /*092e*/ 	.byte	0x0d
	.zero		1


	//   ....[131]....
        /*0930*/ 	.word	0x000057f0
        /*0934*/ 	.word	0x000000ff
        /*0938*/ 	.word	0x00000140
        /*093c*/ 	.short	0x010b
        /*093e*/ 	.byte	0x0d
	.zero		1


	//   ....[132]....
        /*0940*/ 	.word	0x00005860
        /*0944*/ 	.word	0x000000ff
        /*0948*/ 	.word	0x00000000
        /*094c*/ 	.short	0x0101
        /*094e*/ 	.byte	0x0f
	.zero		1


	//   ....[133]....
        /*0950*/ 	.word	0x000058b0
        /*0954*/ 	.word	0x000000ff
        /*0958*/ 	.word	0x00000000
        /*095c*/ 	.short	0x010a
        /*095e*/ 	.byte	0x04
	.zero		1


	//   ....[134]....
        /*0960*/ 	.word	0x00005940
        /*0964*/ 	.word	0x000000ff
        /*0968*/ 	.word	0x00000000
        /*096c*/ 	.short	0x010a
        /*096e*/ 	.byte	0x04
	.zero		1


	//   ....[135]....
        /*0970*/ 	.word	0x000059e0
        /*0974*/ 	.word	0x00000000
        /*0978*/ 	.word	0x00000000
        /*097c*/ 	.short	0x010a
        /*097e*/ 	.byte	0xff
	.zero		1


	//   ....[136]....
        /*0980*/ 	.word	0x00005d20
        /*0984*/ 	.word	0x00000000
        /*0988*/ 	.word	0x00000180
        /*098c*/ 	.short	0x010a
        /*098e*/ 	.byte	0xff
	.zero		1


	//   ....[137]....
        /*0990*/ 	.word	0x00005e30
        /*0994*/ 	.word	0x00000000
        /*0998*/ 	.word	0x00000000
        /*099c*/ 	.short	0x0101
        /*099e*/ 	.byte	0xff
	.zero		1


	//   ....[138]....
        /*09a0*/ 	.word	0x000068d0
        /*09a4*/ 	.word	0x00000000
        /*09a8*/ 	.word	0x00000140
        /*09ac*/ 	.short	0x010a
        /*09ae*/ 	.byte	0xff
	.zero		1


	//   ....[139]....
        /*09b0*/ 	.word	0x00006940
        /*09b4*/ 	.word	0x0000006a
        /*09b8*/ 	.word	0x000001a0
        /*09bc*/ 	.short	0x010a
        /*09be*/ 	.byte	0xff
	.zero		1


	//   ....[140]....
        /*09c0*/ 	.word	0x00006a30
        /*09c4*/ 	.word	0x00000000
        /*09c8*/ 	.word	0x00000140
        /*09cc*/ 	.short	0x010a
        /*09ce*/ 	.byte	0xff
	.zero		1


	//   ....[141]....
        /*09d0*/ 	.word	0x00006b60
        /*09d4*/ 	.word	0x0000006a
        /*09d8*/ 	.word	0x000001a0
        /*09dc*/ 	.short	0x010a
        /*09de*/ 	.byte	0xff
	.zero		1


	//   ....[142]....
        /*09e0*/ 	.word	0x00007670
        /*09e4*/ 	.word	0x00000000
        /*09e8*/ 	.word	0x00000000
        /*09ec*/ 	.short	0x0101
        /*09ee*/ 	.byte	0xff
	.zero		1


	//   ....[143]....
        /*09f0*/ 	.word	0x00007680
        /*09f4*/ 	.word	0x00000002
        /*09f8*/ 	.word	0x00000140
        /*09fc*/ 	.short	0x010a
        /*09fe*/ 	.byte	0xff
	.zero		1


	//   ....[144]....
        /*0a00*/ 	.word	0x00007750
        /*0a04*/ 	.word	0x00000002
        /*0a08*/ 	.word	0x00000140
        /*0a0c*/ 	.short	0x010a
        /*0a0e*/ 	.byte	0xff
	.zero		1


	//   ....[145]....
        /*0a10*/ 	.word	0x00007bd0
        /*0a14*/ 	.word	0x0000006a
        /*0a18*/ 	.word	0x00000000
        /*0a1c*/ 	.short	0x0101
        /*0a1e*/ 	.byte	0xff
	.zero		1


	//   ....[146]....
        /*0a20*/ 	.word	0x000083e0
        /*0a24*/ 	.word	0x00000000
        /*0a28*/ 	.word	0x00000000
        /*0a2c*/ 	.short	0x0101
        /*0a2e*/ 	.byte	0xff
	.zero		1


	//   ....[147]....
        /*0a30*/ 	.word	0x00008650
        /*0a34*/ 	.word	0x000000ff
        /*0a38*/ 	.word	0x00000000
        /*0a3c*/ 	.short	0x0101
        /*0a3e*/ 	.byte	0x04
	.zero		1


	//   ....[148]....
        /*0a40*/ 	.word	0x00008670
        /*0a44*/ 	.word	0x00000002
        /*0a48*/ 	.word	0x000001f0
        /*0a4c*/ 	.short	0x010a
        /*0a4e*/ 	.byte	0xff
	.zero		1


	//   ....[149]....
        /*0a50*/ 	.word	0x000086d0
        /*0a54*/ 	.word	0x00000002
        /*0a58*/ 	.word	0x000000a0
        /*0a5c*/ 	.short	0x010a
        /*0a5e*/ 	.byte	0xff
	.zero		1


	//   ....[150]....
        /*0a60*/ 	.word	0x00008730
        /*0a64*/ 	.word	0x00000002
        /*0a68*/ 	.word	0x000000a0
        /*0a6c*/ 	.short	0x010a
        /*0a6e*/ 	.byte	0xff
	.zero		1


	//   ....[151]....
        /*0a70*/ 	.word	0x00008780
        /*0a74*/ 	.word	0x00000002
        /*0a78*/ 	.word	0x00000180
        /*0a7c*/ 	.short	0x010a
        /*0a7e*/ 	.byte	0xff
	.zero		1


	//   ....[152]....
        /*0a80*/ 	.word	0x000087e0
        /*0a84*/ 	.word	0x00000000
        /*0a88*/ 	.word	0x00000000
        /*0a8c*/ 	.short	0x010a
        /*0a8e*/ 	.byte	0xff
	.zero		1


	//   ....[153]....
        /*0a90*/ 	.word	0x00008840
        /*0a94*/ 	.word	0x00000000
        /*0a98*/ 	.word	0x00000000
        /*0a9c*/ 	.short	0x010a
        /*0a9e*/ 	.byte	0xff
	.zero		1


	//   ....[154]....
        /*0aa0*/ 	.word	0x000088a0
        /*0aa4*/ 	.word	0x00000000
        /*0aa8*/ 	.word	0x00000000
        /*0aac*/ 	.short	0x010a
        /*0aae*/ 	.byte	0xff
	.zero		1


	//   ....[155]....
        /*0ab0*/ 	.word	0x00008900
        /*0ab4*/ 	.word	0x00000000
        /*0ab8*/ 	.word	0x00000000
        /*0abc*/ 	.short	0x010a
        /*0abe*/ 	.byte	0xff
	.zero		1


	//   ....[156]....
        /*0ac0*/ 	.word	0x00008960
        /*0ac4*/ 	.word	0x00000000
        /*0ac8*/ 	.word	0x00000000
        /*0acc*/ 	.short	0x010a
        /*0ace*/ 	.byte	0xff
	.zero		1


	//   ....[157]....
        /*0ad0*/ 	.word	0x000089c0
        /*0ad4*/ 	.word	0x00000000
        /*0ad8*/ 	.word	0x00000000
        /*0adc*/ 	.short	0x010a
        /*0ade*/ 	.byte	0xff
	.zero		1


	//   ....[158]....
        /*0ae0*/ 	.word	0x00008a20
        /*0ae4*/ 	.word	0x00000000
        /*0ae8*/ 	.word	0x00000000
        /*0aec*/ 	.short	0x010a
        /*0aee*/ 	.byte	0xff
	.zero		1


	//   ....[159]....
        /*0af0*/ 	.word	0x00008a80
        /*0af4*/ 	.word	0x00000000
        /*0af8*/ 	.word	0x00000000
        /*0afc*/ 	.short	0x010a
        /*0afe*/ 	.byte	0xff
	.zero		1


	//   ....[160]....
        /*0b00*/ 	.word	0x00008ae0
        /*0b04*/ 	.word	0x00000000
        /*0b08*/ 	.word	0x00000000
        /*0b0c*/ 	.short	0x010a
        /*0b0e*/ 	.byte	0xff
	.zero		1


	//   ....[161]....
        /*0b10*/ 	.word	0x00008b40
        /*0b14*/ 	.word	0x00000000
        /*0b18*/ 	.word	0x00000000
        /*0b1c*/ 	.short	0x010a
        /*0b1e*/ 	.byte	0xff
	.zero		1


	//   ....[162]....
        /*0b20*/ 	.word	0x00008ba0
        /*0b24*/ 	.word	0x00000000
        /*0b28*/ 	.word	0x00000000
        /*0b2c*/ 	.short	0x010a
        /*0b2e*/ 	.byte	0xff
	.zero		1


	//   ....[163]....
        /*0b30*/ 	.word	0x00008c00
        /*0b34*/ 	.word	0x00000000
        /*0b38*/ 	.word	0x00000000
        /*0b3c*/ 	.short	0x010a
        /*0b3e*/ 	.byte	0xff
	.zero		1


	//   ....[164]....
        /*0b40*/ 	.word	0x00008c60
        /*0b44*/ 	.word	0x00000000
        /*0b48*/ 	.word	0x00000000
        /*0b4c*/ 	.short	0x010a
        /*0b4e*/ 	.byte	0xff
	.zero		1


	//   ....[165]....
        /*0b50*/ 	.word	0x00008cc0
        /*0b54*/ 	.word	0x00000000
        /*0b58*/ 	.word	0x00000000
        /*0b5c*/ 	.short	0x010a
        /*0b5e*/ 	.byte	0xff
	.zero		1


	//   ....[166]....
        /*0b60*/ 	.word	0x00008d20
        /*0b64*/ 	.word	0x00000000
        /*0b68*/ 	.word	0x00000000
        /*0b6c*/ 	.short	0x010a
        /*0b6e*/ 	.byte	0xff
	.zero		1


	//   ....[167]....
        /*0b70*/ 	.word	0x00008d80
        /*0b74*/ 	.word	0x00000000
        /*0b78*/ 	.word	0x00000000
        /*0b7c*/ 	.short	0x010a
        /*0b7e*/ 	.byte	0xff
	.zero		1


	//   ....[168]....
        /*0b80*/ 	.word	0x00008de0
        /*0b84*/ 	.word	0x00000000
        /*0b88*/ 	.word	0x00000000
        /*0b8c*/ 	.short	0x010a
        /*0b8e*/ 	.byte	0xff
	.zero		1


	//   ....[169]....
        /*0b90*/ 	.word	0x00008e40
        /*0b94*/ 	.word	0x00000000
        /*0b98*/ 	.word	0x00000000
        /*0b9c*/ 	.short	0x010a
        /*0b9e*/ 	.byte	0xff
	.zero		1


	//   ....[170]....
        /*0ba0*/ 	.word	0x00008ea0
        /*0ba4*/ 	.word	0x00000000
        /*0ba8*/ 	.word	0x00000000
        /*0bac*/ 	.short	0x010a
        /*0bae*/ 	.byte	0xff
	.zero		1


	//   ....[171]....
        /*0bb0*/ 	.word	0x00008ef0
        /*0bb4*/ 	.word	0x00000000
        /*0bb8*/ 	.word	0x000001e0
        /*0bbc*/ 	.short	0x010a
        /*0bbe*/ 	.byte	0xff
	.zero		1


	//   ....[172]....
        /*0bc0*/ 	.word	0x00008f50
        /*0bc4*/ 	.word	0x00000000
        /*0bc8*/ 	.word	0x00000190
        /*0bcc*/ 	.short	0x010a
        /*0bce*/ 	.byte	0xff
	.zero		1


	//   ....[173]....
        /*0bd0*/ 	.word	0x00008fa0
        /*0bd4*/ 	.word	0x00000000
        /*0bd8*/ 	.word	0x00000180
        /*0bdc*/ 	.short	0x010a
        /*0bde*/ 	.byte	0xff
	.zero		1


	//   ....[174]....
        /*0be0*/ 	.word	0x00009000
        /*0be4*/ 	.word	0x00000000
        /*0be8*/ 	.word	0x00000190
        /*0bec*/ 	.short	0x010a
        /*0bee*/ 	.byte	0xff
	.zero		1


	//   ....[175]....
        /*0bf0*/ 	.word	0x00009060
        /*0bf4*/ 	.word	0x00000004
        /*0bf8*/ 	.word	0x00000008
        /*0bfc*/ 	.short	0x010a
        /*0bfe*/ 	.byte	0xff
	.zero		1


	//   ....[176]....
        /*0c00*/ 	.word	0x00009140
        /*0c04*/ 	.word	0x00000002
        /*0c08*/ 	.word	0x00000008
        /*0c0c*/ 	.short	0x010a
        /*0c0e*/ 	.byte	0xff
	.zero		1


	//   ....[177]....
        /*0c10*/ 	.word	0x00009190
        /*0c14*/ 	.word	0x00000000
        /*0c18*/ 	.word	0x00000180
        /*0c1c*/ 	.short	0x010a
        /*0c1e*/ 	.byte	0xff
	.zero		1


	//   ....[178]....
        /*0c20*/ 	.word	0x000091f0
        /*0c24*/ 	.word	0x00000000
        /*0c28*/ 	.word	0x000001c0
        /*0c2c*/ 	.short	0x010a
        /*0c2e*/ 	.byte	0xff
	.zero		1


	//   ....[179]....
        /*0c30*/ 	.word	0x00009250
        /*0c34*/ 	.word	0x00000000
        /*0c38*/ 	.word	0x00000000
        /*0c3c*/ 	.short	0x010a
        /*0c3e*/ 	.byte	0xff
	.zero		1


	//   ....[180]....
        /*0c40*/ 	.word	0x000092b0
        /*0c44*/ 	.word	0x00000000
        /*0c48*/ 	.word	0x00000000
        /*0c4c*/ 	.short	0x010a
        /*0c4e*/ 	.byte	0xff
	.zero		1


	//   ....[181]....
        /*0c50*/ 	.word	0x00009310
        /*0c54*/ 	.word	0x00000000
        /*0c58*/ 	.word	0x00000000
        /*0c5c*/ 	.short	0x010a
        /*0c5e*/ 	.byte	0xff
	.zero		1


	//   ....[182]....
        /*0c60*/ 	.word	0x00009370
        /*0c64*/ 	.word	0x00000000
        /*0c68*/ 	.word	0x00000000
        /*0c6c*/ 	.short	0x010a
        /*0c6e*/ 	.byte	0xff
	.zero		1


	//   ....[183]....
        /*0c70*/ 	.word	0x000093d0
        /*0c74*/ 	.word	0x00000000
        /*0c78*/ 	.word	0x00000200
        /*0c7c*/ 	.short	0x010a
        /*0c7e*/ 	.byte	0xff
	.zero		1


	//   ....[184]....
        /*0c80*/ 	.word	0x00009420
        /*0c84*/ 	.word	0x00000000
        /*0c88*/ 	.word	0x00000180
        /*0c8c*/ 	.short	0x010a
        /*0c8e*/ 	.byte	0xff
	.zero		1


	//   ....[185]....
        /*0c90*/ 	.word	0x00009480
        /*0c94*/ 	.word	0x00000000
        /*0c98*/ 	.word	0x00000178
        /*0c9c*/ 	.short	0x010a
        /*0c9e*/ 	.byte	0xff
	.zero		1


	//   ....[186]....
        /*0ca0*/ 	.word	0x000094e0
        /*0ca4*/ 	.word	0x00000000
        /*0ca8*/ 	.word	0x00000158
        /*0cac*/ 	.short	0x010a
        /*0cae*/ 	.byte	0xff
	.zero		1


	//   ....[187]....
        /*0cb0*/ 	.word	0x00009540
        /*0cb4*/ 	.word	0x00000000
        /*0cb8*/ 	.word	0x00000158
        /*0cbc*/ 	.short	0x010a
        /*0cbe*/ 	.byte	0xff
	.zero		1


	//   ....[188]....
        /*0cc0*/ 	.word	0x000095a0
        /*0cc4*/ 	.word	0x00000000
        /*0cc8*/ 	.word	0x00000000
        /*0ccc*/ 	.short	0x010a
        /*0cce*/ 	.byte	0xff
	.zero		1


	//   ....[189]....
        /*0cd0*/ 	.word	0x00009600
        /*0cd4*/ 	.word	0x00000000
        /*0cd8*/ 	.word	0x00000000
        /*0cdc*/ 	.short	0x010a
        /*0cde*/ 	.byte	0xff
	.zero		1


	//   ....[190]....
        /*0ce0*/ 	.word	0x00009650
        /*0ce4*/ 	.word	0x00000000
        /*0ce8*/ 	.word	0x00000180
        /*0cec*/ 	.short	0x010a
        /*0cee*/ 	.byte	0xff
	.zero		1


	//   ....[191]....
        /*0cf0*/ 	.word	0x000096a0
        /*0cf4*/ 	.word	0x00000000
        /*0cf8*/ 	.word	0x00000140
        /*0cfc*/ 	.short	0x010a
        /*0cfe*/ 	.byte	0xff
	.zero		1


	//   ....[192]....
        /*0d00*/ 	.word	0x000096f0
        /*0d04*/ 	.word	0x0000006a
        /*0d08*/ 	.word	0x000001a0
        /*0d0c*/ 	.short	0x010a
        /*0d0e*/ 	.byte	0xff
	.zero		1


	//   ....[193]....
        /*0d10*/ 	.word	0x00009740
        /*0d14*/ 	.word	0x00000002
        /*0d18*/ 	.word	0x00000140
        /*0d1c*/ 	.short	0x010a
        /*0d1e*/ 	.byte	0xff
	.zero		1


	//----- nvinfo : EIATTR_NUM_MBARRIERS
	.align		4
.L_47:
        /*0d20*/ 	.byte	0x03, 0x38
        /*0d22*/ 	.short	0x0041


	//----- nvinfo : EIATTR_EXIT_INSTR_OFFSETS
	.align		4
        /*0d24*/ 	.byte	0x04, 0x1c
        /*0d26*/ 	.short	(.L_49 - .L_48)


	//   ....[0]....
.L_48:
        /*0d28*/ 	.word	0x00003340


	//   ....[1]....
        /*0d2c*/ 	.word	0x00003840


	//   ....[2]....
        /*0d30*/ 	.word	0x000038a0


	//   ....[3]....
        /*0d34*/ 	.word	0x00004b40


	//   ....[4]....
        /*0d38*/ 	.word	0x00005a10


	//   ....[5]....
        /*0d3c*/ 	.word	0x00005a50


	//   ....[6]....
        /*0d40*/ 	.word	0x00008540


	//   ....[7]....
        /*0d44*/ 	.word	0x000085c0


	//   ....[8]....
        /*0d48*/ 	.word	0x000085f0


	//   ....[9]....
        /*0d4c*/ 	.word	0x00008660


	//----- nvinfo : EIATTR_MAX_THREADS
	.align		4
.L_49:
        /*0d50*/ 	.byte	0x04, 0x05
        /*0d52*/ 	.short	(.L_51 - .L_50)
.L_50:
        /*0d54*/ 	.word	0x00000100
        /*0d58*/ 	.word	0x00000001
        /*0d5c*/ 	.word	0x00000001


	//----- nvinfo : EIATTR_CRS_STACK_SIZE
	.align		4
.L_51:
        /*0d60*/ 	.byte	0x04, 0x1e
        /*0d62*/ 	.short	(.L_53 - .L_52)
.L_52:
        /*0d64*/ 	.word	0x00000000


	//----- nvinfo : EIATTR_CBANK_PARAM_SIZE
	.align		4
.L_53:
        /*0d68*/ 	.byte	0x03, 0x19
        /*0d6a*/ 	.short	0x0800


	//----- nvinfo : EIATTR_PARAM_CBANK
	.align		4
        /*0d6c*/ 	.byte	0x04, 0x0a
        /*0d6e*/ 	.short	(.L_55 - .L_54)
	.align		4
.L_54:
        /*0d70*/ 	.word	index@(.nv.constant0._ZN7cutlass13device_kernelINS_4gemm6kernel13GemmUniversalIN4cute5tupleIJiiiiEEENS1_10collective13CollectiveMmaINS1_35MainloopSm100TmaUmmaWarpSpecializedILi20ELi2ELi4ENS5_IJNS4_1CILi2EEENSA_ILi1EEESC_EEEEENS5_IJNSA_ILi256EEENSA_ILi64EEENSA_ILi32EEEEEENS_10bfloat16_tENS5_IJlSC_lEEESJ_SK_NS4_8TiledMMAINS4_8MMA_AtomIJNS4_26SM100_MMA_F16BF16_2x1SM_SSISJ_SJ_fLi256ELi64ELNS4_4UMMA5MajorE0ELSP_0ELNSO_7ScaleInE0ELSQ_0EEEEEENS4_6LayoutINS5_IJSC_SC_SC_EEENS5_IJNSA_ILi0EEESV_SV_EEEEENS5_IJNS4_10UnderscoreESY_SY_EEEEENS4_18SM100_TMA_2SM_LOADENS4_14ComposedLayoutINS4_7SwizzleILi2ELi4ELi3EEENS4_18smem_ptr_flag_bitsILi16EEENST_INS5_IJNSA_ILi8EEESH_EEENS5_IJSH_SC_EEEEEEEvNS4_8identityES11_S1B_vS1C_EENS_8epilogue10collective18CollectiveEpilogueINS1E_23Sm100TmaWarpSpecializedILi3ELi2ELi32ELb1ELb0EEEJNS5_IJNSA_ILi128EEESG_SH_EEENS5_IJNST_IS1J_SC_EENST_ISH_SC_EEEEESJ_SK_SJ_SK_NS1E_6fusion15FusionCallbacksIS1I_NS1O_17LinearCombinationISJ_fSJ_fLNS_15FloatRoundStyleE2EEES1K_S1N_JEEENS4_5SM1004TMEM4LOAD26SM100_TMEM_LOAD_32dp32b32xENS4_13SM90_TMA_LOADES1B_NS4_39AutoVectorizingCopyWithAssumedAlignmentILi128EEENS4_14SM90_TMA_STOREES1B_S20_S20_EEEvvEEEEvNT_6ParamsE)
        /*0d74*/ 	.short	0x0380
        /*0d76*/ 	.short	0x0800


	//----- nvinfo : EIATTR_SW_WAR
	.align		4
.L_55:
        /*0d78*/ 	.byte	0x04, 0x36
        /*0d7a*/ 	.short	(.L_57 - .L_56)
.L_56:
        /*0d7c*/ 	.word	0x00000008
.L_57:


//--------------------- .nv.callgraph             --------------------------
	.section	.nv.callgraph,"",@"SHT_CUDA_CALLGRAPH"
	.align	4
	.sectionentsize	8
	.align		4
        /*0000*/ 	.word	0x00000000
	.align		4
        /*0004*/ 	.word	0xffffffff
	.align		4
        /*0008*/ 	.word	index@(_ZN7cutlass13device_kernelINS_4gemm6kernel13GemmUniversalIN4cute5tupleIJiiiiEEENS1_10collective13CollectiveMmaINS1_35MainloopSm100TmaUmmaWarpSpecializedILi20ELi2ELi4ENS5_IJNS4_1CILi2EEENSA_ILi1EEESC_EEEEENS5_IJNSA_ILi256EEENSA_ILi64EEENSA_ILi32EEEEEENS_10bfloat16_tENS5_IJlSC_lEEESJ_SK_NS4_8TiledMMAINS4_8MMA_AtomIJNS4_26SM100_MMA_F16BF16_2x1SM_SSISJ_SJ_fLi256ELi64ELNS4_4UMMA5MajorE0ELSP_0ELNSO_7ScaleInE0ELSQ_0EEEEEENS4_6LayoutINS5_IJSC_SC_SC_EEENS5_IJNSA_ILi0EEESV_SV_EEEEENS5_IJNS4_10UnderscoreESY_SY_EEEEENS4_18SM100_TMA_2SM_LOADENS4_14ComposedLayoutINS4_7SwizzleILi2ELi4ELi3EEENS4_18smem_ptr_flag_bitsILi16EEENST_INS5_IJNSA_ILi8EEESH_EEENS5_IJSH_SC_EEEEEEEvNS4_8identityES11_S1B_vS1C_EENS_8epilogue10collective18CollectiveEpilogueINS1E_23Sm100TmaWarpSpecializedILi3ELi2ELi32ELb1ELb0EEEJNS5_IJNSA_ILi128EEESG_SH_EEENS5_IJNST_IS1J_SC_EENST_ISH_SC_EEEEESJ_SK_SJ_SK_NS1E_6fusion15FusionCallbacksIS1I_NS1O_17LinearCombinationISJ_fSJ_fLNS_15FloatRoundStyleE2EEES1K_S1N_JEEENS4_5SM1004TMEM4LOAD26SM100_TMEM_LOAD_32dp32b32xENS4_13SM90_TMA_LOADES1B_NS4_39AutoVectorizingCopyWithAssumedAlignmentILi128EEENS4_14SM90_TMA_STOREES1B_S20_S20_EEEvvEEEEvNT_6ParamsE)
	.align		4
        /*000c*/ 	.word	index@(__assertfail)
	.align		4
        /*0010*/ 	.word	0x00000000
	.align		4
        /*0014*/ 	.word	0xfffffffe
	.align		4
        /*0018*/ 	.word	0x00000000
	.align		4
        /*001c*/ 	.word	0xfffffffd
	.align		4
        /*0020*/ 	.word	0x00000000
	.align		4
        /*0024*/ 	.word	0xfffffffc


//--------------------- .nv.constant4             --------------------------
	.section	.nv.constant4,"a",@progbits
	.align	8
	.align		8
.nv.constant4:
        /*0000*/ 	.dword	__assertfail
	.align		8
        /*0008*/ 	.dword	__unnamed_1
	.align		8
        /*0010*/ 	.dword	__unnamed_2
	.align		8
        /*0018*/ 	.dword	_ZN40_INTERNAL_98a0a7c0_4_k_cu_33854ff9_159444cuda3std3__45__cpo5beginE
	.align		8
        /*0020*/ 	.dword	_ZN40_INTERNAL_98a0a7c0_4_k_cu_33854ff9_159444cuda3std3__45__cpo3endE
	.align		8
        /*0028*/ 	.dword	_ZN40_INTERNAL_98a0a7c0_4_k_cu_33854ff9_159444cuda3std3__45__cpo6cbeginE
	.align		8
        /*0030*/ 	.dword	_ZN40_INTERNAL_98a0a7c0_4_k_cu_33854ff9_159444cuda3std3__45__cpo4cendE
	.align		8
        /*0038*/ 	.dword	_ZN40_INTERNAL_98a0a7c0_4_k_cu_33854ff9_159444cuda3std3__442_GLOBAL__N__98a0a7c0_4_k_cu_33854ff9_159446ignoreE
	.align		8
        /*0040*/ 	.dword	_ZN40_INTERNAL_98a0a7c0_4_k_cu_33854ff9_159444cuda3std3__419piecewise_constructE
	.align		8
        /*0048*/ 	.dword	_ZN40_INTERNAL_98a0a7c0_4_k_cu_33854ff9_159444cuda3std3__48in_placeE
	.align		8
        /*0050*/ 	.dword	_ZN40_INTERNAL_98a0a7c0_4_k_cu_33854ff9_159444cuda3std6ranges3__45__cpo4swapE
	.align		8
        /*0058*/ 	.dword	_ZN40_INTERNAL_98a0a7c0_4_k_cu_33854ff9_159444cuda3std6ranges3__45__cpo9iter_moveE
	.align		8
        /*0060*/ 	.dword	_ZN40_INTERNAL_98a0a7c0_4_k_cu_33854ff9_159444cute7productE
	.align		8
        /*0068*/ 	.dword	_ZN40_INTERNAL_98a0a7c0_4_k_cu_33854ff9_159444cute1_E
	.align		8
        /*0070*/ 	.dword	$str$25
	.align		8
        /*0078*/ 	.dword	$str$26
	.align		8
        /*0080*/ 	.dword	$str$27
	.align		8
        /*0088*/ 	.dword	$str$28


//--------------------- .text._ZN7cutlass13device_kernelINS_4gemm6kernel13GemmUniversalIN4cute5tupleIJiiiiEEENS1_10collective13CollectiveMmaINS1_35MainloopSm100TmaUmmaWarpSpecializedILi20ELi2ELi4ENS5_IJNS4_1CILi2EEENSA_ILi1EEESC_EEEEENS5_IJNSA_ILi256EEENSA_ILi64EEENSA_ILi32EEEEEENS_10bfloat16_tENS5_IJlSC_lEEESJ_SK_NS4_8TiledMMAINS4_8MMA_AtomIJNS4_26SM100_MMA_F16BF16_2x1SM_SSISJ_SJ_fLi256ELi64ELNS4_4UMMA5MajorE0ELSP_0ELNSO_7ScaleInE0ELSQ_0EEEEEENS4_6LayoutINS5_IJSC_SC_SC_EEENS5_IJNSA_ILi0EEESV_SV_EEEEENS5_IJNS4_10UnderscoreESY_SY_EEEEENS4_18SM100_TMA_2SM_LOADENS4_14ComposedLayoutINS4_7SwizzleILi2ELi4ELi3EEENS4_18smem_ptr_flag_bitsILi16EEENST_INS5_IJNSA_ILi8EEESH_EEENS5_IJSH_SC_EEEEEEEvNS4_8identityES11_S1B_vS1C_EENS_8epilogue10collective18CollectiveEpilogueINS1E_23Sm100TmaWarpSpecializedILi3ELi2ELi32ELb1ELb0EEEJNS5_IJNSA_ILi128EEESG_SH_EEENS5_IJNST_IS1J_SC_EENST_ISH_SC_EEEEESJ_SK_SJ_SK_NS1E_6fusion15FusionCallbacksIS1I_NS1O_17LinearCombinationISJ_fSJ_fLNS_15FloatRoundStyleE2EEES1K_S1N_JEEENS4_5SM1004TMEM4LOAD26SM100_TMEM_LOAD_32dp32b32xENS4_13SM90_TMA_LOADES1B_NS4_39AutoVectorizingCopyWithAssumedAlignmentILi128EEENS4_14SM90_TMA_STOREES1B_S20_S20_EEEvvEEEEvNT_6ParamsE --------------------------
	.section	.text._ZN7cutlass13device_kernelINS_4gemm6kernel13GemmUniversalIN4cute5tupleIJiiiiEEENS1_10collective13CollectiveMmaINS1_35MainloopSm100TmaUmmaWarpSpecializedILi20ELi2ELi4ENS5_IJNS4_1CILi2EEENSA_ILi1EEESC_EEEEENS5_IJNSA_ILi256EEENSA_ILi64EEENSA_ILi32EEEEEENS_10bfloat16_tENS5_IJlSC_lEEESJ_SK_NS4_8TiledMMAINS4_8MMA_AtomIJNS4_26SM100_MMA_F16BF16_2x1SM_SSISJ_SJ_fLi256ELi64ELNS4_4UMMA5MajorE0ELSP_0ELNSO_7ScaleInE0ELSQ_0EEEEEENS4_6LayoutINS5_IJSC_SC_SC_EEENS5_IJNSA_ILi0EEESV_SV_EEEEENS5_IJNS4_10UnderscoreESY_SY_EEEEENS4_18SM100_TMA_2SM_LOADENS4_14ComposedLayoutINS4_7SwizzleILi2ELi4ELi3EEENS4_18smem_ptr_flag_bitsILi16EEENST_INS5_IJNSA_ILi8EEESH_EEENS5_IJSH_SC_EEEEEEEvNS4_8identityES11_S1B_vS1C_EENS_8epilogue10collective18CollectiveEpilogueINS1E_23Sm100TmaWarpSpecializedILi3ELi2ELi32ELb1ELb0EEEJNS5_IJNSA_ILi128EEESG_SH_EEENS5_IJNST_IS1J_SC_EENST_ISH_SC_EEEEESJ_SK_SJ_SK_NS1E_6fusion15FusionCallbacksIS1I_NS1O_17LinearCombinationISJ_fSJ_fLNS_15FloatRoundStyleE2EEES1K_S1N_JEEENS4_5SM1004TMEM4LOAD26SM100_TMEM_LOAD_32dp32b32xENS4_13SM90_TMA_LOADES1B_NS4_39AutoVectorizingCopyWithAssumedAlignmentILi128EEENS4_14SM90_TMA_STOREES1B_S20_S20_EEEvvEEEEvNT_6ParamsE,"ax",@progbits
	.align	128
.text._ZN7cutlass13device_kernelINS_4gemm6kernel13GemmUniversalIN4cute5tupleIJiiiiEEENS1_10collective13CollectiveMmaINS1_35MainloopSm100TmaUmmaWarpSpecializedILi20ELi2ELi4ENS5_IJNS4_1CILi2EEENSA_ILi1EEESC_EEEEENS5_IJNSA_ILi256EEENSA_ILi64EEENSA_ILi32EEEEEENS_10bfloat16_tENS5_IJlSC_lEEESJ_SK_NS4_8TiledMMAINS4_8MMA_AtomIJNS4_26SM100_MMA_F16BF16_2x1SM_SSISJ_SJ_fLi256ELi64ELNS4_4UMMA5MajorE0ELSP_0ELNSO_7ScaleInE0ELSQ_0EEEEEENS4_6LayoutINS5_IJSC_SC_SC_EEENS5_IJNSA_ILi0EEESV_SV_EEEEENS5_IJNS4_10UnderscoreESY_SY_EEEEENS4_18SM100_TMA_2SM_LOADENS4_14ComposedLayoutINS4_7SwizzleILi2ELi4ELi3EEENS4_18smem_ptr_flag_bitsILi16EEENST_INS5_IJNSA_ILi8EEESH_EEENS5_IJSH_SC_EEEEEEEvNS4_8identityES11_S1B_vS1C_EENS_8epilogue10collective18CollectiveEpilogueINS1E_23Sm100TmaWarpSpecializedILi3ELi2ELi32ELb1ELb0EEEJNS5_IJNSA_ILi128EEESG_SH_EEENS5_IJNST_IS1J_SC_EENST_ISH_SC_EEEEESJ_SK_SJ_SK_NS1E_6fusion15FusionCallbacksIS1I_NS1O_17LinearCombinationISJ_fSJ_fLNS_15FloatRoundStyleE2EEES1K_S1N_JEEENS4_5SM1004TMEM4LOAD26SM100_TMEM_LOAD_32dp32b32xENS4_13SM90_TMA_LOADES1B_NS4_39AutoVectorizingCopyWithAssumedAlignmentILi128EEENS4_14SM90_TMA_STOREES1B_S20_S20_EEEvvEEEEvNT_6ParamsE:
        .type           _ZN7cutlass13device_kernelINS_4gemm6kernel13GemmUniversalIN4cute5tupleIJiiiiEEENS1_10collective13CollectiveMmaINS1_35MainloopSm100TmaUmmaWarpSpecializedILi20ELi2ELi4ENS5_IJNS4_1CILi2EEENSA_ILi1EEESC_EEEEENS5_IJNSA_ILi256EEENSA_ILi64EEENSA_ILi32EEEEEENS_10bfloat16_tENS5_IJlSC_lEEESJ_SK_NS4_8TiledMMAINS4_8MMA_AtomIJNS4_26SM100_MMA_F16BF16_2x1SM_SSISJ_SJ_fLi256ELi64ELNS4_4UMMA5MajorE0ELSP_0ELNSO_7ScaleInE0ELSQ_0EEEEEENS4_6LayoutINS5_IJSC_SC_SC_EEENS5_IJNSA_ILi0EEESV_SV_EEEEENS5_IJNS4_10UnderscoreESY_SY_EEEEENS4_18SM100_TMA_2SM_LOADENS4_14ComposedLayoutINS4_7SwizzleILi2ELi4ELi3EEENS4_18smem_ptr_flag_bitsILi16EEENST_INS5_IJNSA_ILi8EEESH_EEENS5_IJSH_SC_EEEEEEEvNS4_8identityES11_S1B_vS1C_EENS_8epilogue10collective18CollectiveEpilogueINS1E_23Sm100TmaWarpSpecializedILi3ELi2ELi32ELb1ELb0EEEJNS5_IJNSA_ILi128EEESG_SH_EEENS5_IJNST_IS1J_SC_EENST_ISH_SC_EEEEESJ_SK_SJ_SK_NS1E_6fusion15FusionCallbacksIS1I_NS1O_17LinearCombinationISJ_fSJ_fLNS_15FloatRoundStyleE2EEES1K_S1N_JEEENS4_5SM1004TMEM4LOAD26SM100_TMEM_LOAD_32dp32b32xENS4_13SM90_TMA_LOADES1B_NS4_39AutoVectorizingCopyWithAssumedAlignmentILi128EEENS4_14SM90_TMA_STOREES1B_S20_S20_EEEvvEEEEvNT_6ParamsE,@function
        .size           _ZN7cutlass13device_kernelINS_4gemm6kernel13GemmUniversalIN4cute5tupleIJiiiiEEENS1_10collective13CollectiveMmaINS1_35MainloopSm100TmaUmmaWarpSpecializedILi20ELi2ELi4ENS5_IJNS4_1CILi2EEENSA_ILi1EEESC_EEEEENS5_IJNSA_ILi256EEENSA_ILi64EEENSA_ILi32EEEEEENS_10bfloat16_tENS5_IJlSC_lEEESJ_SK_NS4_8TiledMMAINS4_8MMA_AtomIJNS4_26SM100_MMA_F16BF16_2x1SM_SSISJ_SJ_fLi256ELi64ELNS4_4UMMA5MajorE0ELSP_0ELNSO_7ScaleInE0ELSQ_0EEEEEENS4_6LayoutINS5_IJSC_SC_SC_EEENS5_IJNSA_ILi0EEESV_SV_EEEEENS5_IJNS4_10UnderscoreESY_SY_EEEEENS4_18SM100_TMA_2SM_LOADENS4_14ComposedLayoutINS4_7SwizzleILi2ELi4ELi3EEENS4_18smem_ptr_flag_bitsILi16EEENST_INS5_IJNSA_ILi8EEESH_EEENS5_IJSH_SC_EEEEEEEvNS4_8identityES11_S1B_vS1C_EENS_8epilogue10collective18CollectiveEpilogueINS1E_23Sm100TmaWarpSpecializedILi3ELi2ELi32ELb1ELb0EEEJNS5_IJNSA_ILi128EEESG_SH_EEENS5_IJNST_IS1J_SC_EENST_ISH_SC_EEEEESJ_SK_SJ_SK_NS1E_6fusion15FusionCallbacksIS1I_NS1O_17LinearCombinationISJ_fSJ_fLNS_15FloatRoundStyleE2EEES1K_S1N_JEEENS4_5SM1004TMEM4LOAD26SM100_TMEM_LOAD_32dp32b32xENS4_13SM90_TMA_LOADES1B_NS4_39AutoVectorizingCopyWithAssumedAlignmentILi128EEENS4_14SM90_TMA_STOREES1B_S20_S20_EEEvvEEEEvNT_6ParamsE,(.L_x_224 - _ZN7cutlass13device_kernelINS_4gemm6kernel13GemmUniversalIN4cute5tupleIJiiiiEEENS1_10collective13CollectiveMmaINS1_35MainloopSm100TmaUmmaWarpSpecializedILi20ELi2ELi4ENS5_IJNS4_1CILi2EEENSA_ILi1EEESC_EEEEENS5_IJNSA_ILi256EEENSA_ILi64EEENSA_ILi32EEEEEENS_10bfloat16_tENS5_IJlSC_lEEESJ_SK_NS4_8TiledMMAINS4_8MMA_AtomIJNS4_26SM100_MMA_F16BF16_2x1SM_SSISJ_SJ_fLi256ELi64ELNS4_4UMMA5MajorE0ELSP_0ELNSO_7ScaleInE0ELSQ_0EEEEEENS4_6LayoutINS5_IJSC_SC_SC_EEENS5_IJNSA_ILi0EEESV_SV_EEEEENS5_IJNS4_10UnderscoreESY_SY_EEEEENS4_18SM100_TMA_2SM_LOADENS4_14ComposedLayoutINS4_7SwizzleILi2ELi4ELi3EEENS4_18smem_ptr_flag_bitsILi16EEENST_INS5_IJNSA_ILi8EEESH_EEENS5_IJSH_SC_EEEEEEEvNS4_8identityES11_S1B_vS1C_EENS_8epilogue10collective18CollectiveEpilogueINS1E_23Sm100TmaWarpSpecializedILi3ELi2ELi32ELb1ELb0EEEJNS5_IJNSA_ILi128EEESG_SH_EEENS5_IJNST_IS1J_SC_EENST_ISH_SC_EEEEESJ_SK_SJ_SK_NS1E_6fusion15FusionCallbacksIS1I_NS1O_17LinearCombinationISJ_fSJ_fLNS_15FloatRoundStyleE2EEES1K_S1N_JEEENS4_5SM1004TMEM4LOAD26SM100_TMEM_LOAD_32dp32b32xENS4_13SM90_TMA_LOADES1B_NS4_39AutoVectorizingCopyWithAssumedAlignmentILi128EEENS4_14SM90_TMA_STOREES1B_S20_S20_EEEvvEEEEvNT_6ParamsE)
        .other          _ZN7cutlass13device_kernelINS_4gemm6kernel13GemmUniversalIN4cute5tupleIJiiiiEEENS1_10collective13CollectiveMmaINS1_35MainloopSm100TmaUmmaWarpSpecializedILi20ELi2ELi4ENS5_IJNS4_1CILi2EEENSA_ILi1EEESC_EEEEENS5_IJNSA_ILi256EEENSA_ILi64EEENSA_ILi32EEEEEENS_10bfloat16_tENS5_IJlSC_lEEESJ_SK_NS4_8TiledMMAINS4_8MMA_AtomIJNS4_26SM100_MMA_F16BF16_2x1SM_SSISJ_SJ_fLi256ELi64ELNS4_4UMMA5MajorE0ELSP_0ELNSO_7ScaleInE0ELSQ_0EEEEEENS4_6LayoutINS5_IJSC_SC_SC_EEENS5_IJNSA_ILi0EEESV_SV_EEEEENS5_IJNS4_10UnderscoreESY_SY_EEEEENS4_18SM100_TMA_2SM_LOADENS4_14ComposedLayoutINS4_7SwizzleILi2ELi4ELi3EEENS4_18smem_ptr_flag_bitsILi16EEENST_INS5_IJNSA_ILi8EEESH_EEENS5_IJSH_SC_EEEEEEEvNS4_8identityES11_S1B_vS1C_EENS_8epilogue10collective18CollectiveEpilogueINS1E_23Sm100TmaWarpSpecializedILi3ELi2ELi32ELb1ELb0EEEJNS5_IJNSA_ILi128EEESG_SH_EEENS5_IJNST_IS1J_SC_EENST_ISH_SC_EEEEESJ_SK_SJ_SK_NS1E_6fusion15FusionCallbacksIS1I_NS1O_17LinearCombinationISJ_fSJ_fLNS_15FloatRoundStyleE2EEES1K_S1N_JEEENS4_5SM1004TMEM4LOAD26SM100_TMEM_LOAD_32dp32b32xENS4_13SM90_TMA_LOADES1B_NS4_39AutoVectorizingCopyWithAssumedAlignmentILi128EEENS4_14SM90_TMA_STOREES1B_S20_S20_EEEvvEEEEvNT_6ParamsE,@"STO_CUDA_ENTRY STV_DEFAULT"
_ZN7cutlass13device_kernelINS_4gemm6kernel13GemmUniversalIN4cute5tupleIJiiiiEEENS1_10collective13CollectiveMmaINS1_35MainloopSm100TmaUmmaWarpSpecializedILi20ELi2ELi4ENS5_IJNS4_1CILi2EEENSA_ILi1EEESC_EEEEENS5_IJNSA_ILi256EEENSA_ILi64EEENSA_ILi32EEEEEENS_10bfloat16_tENS5_IJlSC_lEEESJ_SK_NS4_8TiledMMAINS4_8MMA_AtomIJNS4_26SM100_MMA_F16BF16_2x1SM_SSISJ_SJ_fLi256ELi64ELNS4_4UMMA5MajorE0ELSP_0ELNSO_7ScaleInE0ELSQ_0EEEEEENS4_6LayoutINS5_IJSC_SC_SC_EEENS5_IJNSA_ILi0EEESV_SV_EEEEENS5_IJNS4_10UnderscoreESY_SY_EEEEENS4_18SM100_TMA_2SM_LOADENS4_14ComposedLayoutINS4_7SwizzleILi2ELi4ELi3EEENS4_18smem_ptr_flag_bitsILi16EEENST_INS5_IJNSA_ILi8EEESH_EEENS5_IJSH_SC_EEEEEEEvNS4_8identityES11_S1B_vS1C_EENS_8epilogue10collective18CollectiveEpilogueINS1E_23Sm100TmaWarpSpecializedILi3ELi2ELi32ELb1ELb0EEEJNS5_IJNSA_ILi128EEESG_SH_EEENS5_IJNST_IS1J_SC_EENST_ISH_SC_EEEEESJ_SK_SJ_SK_NS1E_6fusion15FusionCallbacksIS1I_NS1O_17LinearCombinationISJ_fSJ_fLNS_15FloatRoundStyleE2EEES1K_S1N_JEEENS4_5SM1004TMEM4LOAD26SM100_TMEM_LOAD_32dp32b32xENS4_13SM90_TMA_LOADES1B_NS4_39AutoVectorizingCopyWithAssumedAlignmentILi128EEENS4_14SM90_TMA_STOREES1B_S20_S20_EEEvvEEEEvNT_6ParamsE:
[----:B------:R-:W1:Y:S01]  /*0000*/  LDC R1, c[0x0][0x37c] ;  /* 0x0000df00ff017b82 */ /* 0x000e620000000800 */
[----:B------:R-:W2:Y:S01]  /*0010*/  S2R R97, SR_TID.X ;  /* 0x0000000000617919 */ /* 0x000ea20000002100 */
[----:B------:R-:W3:Y:S06]  /*0020*/  LDCU.64 UR6, c[0x0][0x890] ;  /* 0x00011200ff0677ac */ /* 0x000eec0008000a00 */
[----:B------:R-:W4:Y:S01]  /*0030*/  S2UR UR37, SR_CgaCtaId ;  /* 0x00000000002579c3 */ /* 0x000f220000008800 */
[----:B------:R-:W-:Y:S02]  /*0040*/  PRMT R92, RZ, 0x7610, R92 ;  /* 0x00007610ff5c7816 */ /* 0x000fe4000000005c */
[----:B------:R-:W-:Y:S01]  /*0050*/  ELECT P1, URZ, PT ;  /* 0x0000000000ff782f */ /* 0x000fe20003820000 */
[----:B------:R-:W1:Y:S01]  /*0060*/  LDCU.64 UR46, c[0x0][0x358] ;  /* 0x00006b00ff2e77ac */ /* 0x000e620008000a00 */
[----:B---3--:R-:W-:-:S04]  /*0070*/  UISETP.NE.U32.AND UP0, UPT, UR6, URZ, UPT ;  /* 0x000000ff0600728c */ /* 0x008fc8000bf05070 */
[----:B------:R-:W-:Y:S02]  /*0080*/  UISETP.NE.AND.EX UP0, UPT, UR7, URZ, UPT, UP0 ;  /* 0x000000ff0700728c */ /* 0x000fe4000bf05300 */
[----:B----4-:R-:W-:Y:S02]  /*0090*/  ULOP3.LUT UR5, UR37, 0x1, URZ, 0xc0, !UPT ;  /* 0x0000000125057892 */ /* 0x010fe4000f8ec0ff */
[----:B------:R-:W-:Y:S01]  /*00a0*/  ULOP3.LUT UR4, UR37, 0x1, URZ, 0x3c, !UPT ;  /* 0x0000000125047892 */ /* 0x000fe2000f8e3cff */
[----:B--2---:R-:W-:-:S05]  /*00b0*/  SHF.R.U32.HI R96, RZ, 0x5, R97 ;  /* 0x00000005ff607819 */ /* 0x004fca0000011661 */
[----:B------:R-:W2:Y:S02]  /*00c0*/  SHFL.IDX PT, R0, R96, RZ, 0x1f ;  /* 0x00001fff60007589 */ /* 0x000ea400000e0000 */
[----:B--2---:R-:W-:Y:S01]  /*00d0*/  R2UR UR10, R0 ;  /* 0x00000000000a72ca */ /* 0x004fe200000e0000 */
[----:B-1----:R-:W-:-:S14]  /*00e0*/  BRA.U UP0, `(.L_x_0) ;  /* 0x00000001002c7547 */ /* 0x002fdc000b800000 */
[----:B------:R-:W1:Y:S02]  /*00f0*/  LDCU.64 UR8, c[0x0][0x888] ;  /* 0x00011100ff0877ac */ /* 0x000e640008000a00 */
[----:B-1----:R-:W-:-:S04]  /*0100*/  UISETP.NE.U32.AND UP0, UPT, UR8, URZ, UPT ;  /* 0x000000ff0800728c */ /* 0x002fc8000bf05070 */
[----:B------:R-:W-:-:S09]  /*0110*/  UISETP.NE.AND.EX UP0, UPT, UR9, URZ, UPT, UP0 ;  /* 0x000000ff0900728c */ /* 0x000fd2000bf05300 */
[----:B------:R-:W-:Y:S05]  /*0120*/  BRA.U !UP0, `(.L_x_1) ;  /* 0x0000000108107547 */ /* 0x000fea000b800000 */
[----:B------:R-:W1:Y:S02]  /*0130*/  LDC.64 R2, c[0x0][0x888] ;  /* 0x00022200ff027b82 */ /* 0x000e640000000a00 */
[----:B-1----:R1:W5:Y:S01]  /*0140*/  LDG.E R49, desc[UR46][R2.64] ;  /* 0x0000002e02317981 */ /* 0x002362000c1e1900 */
[----:B------:R-:W-:Y:S01]  /*0150*/  HFMA2 R92, -RZ, RZ, 0, 5.9604644775390625e-08 ;  /* 0x00000001ff5c7431 */ /* 0x000fe200000001ff */
[----:B------:R-:W-:Y:S05]  /*0160*/  BRA `(.L_x_0) ;  /* 0x00000000000c7947 */ /* 0x000fea0003800000 */
.L_x_1:
[----:B------:R-:W1:Y:S01]  /*0170*/  LDCU UR8, c[0x0][0x880] ;  /* 0x00011000ff0877ac */ /* 0x000e620008000800 */
[----:B------:R-:W-:Y:S01]  /*0180*/  HFMA2 R92, -RZ, RZ, 0, 5.9604644775390625e-08 ;  /* 0x00000001ff5c7431 */ /* 0x000fe200000001ff */
[----:B-1----:R-:W-:-:S07]  /*0190*/  MOV R49, UR8 ;  /* 0x0000000800317c02 */ /* 0x002fce0008000f00 */
.L_x_0:
[----:B------:R-:W2:Y:S02]  /*01a0*/  LDCU.64 UR8, c[0x0][0x8b0] ;  /* 0x00011600ff0877ac */ /* 0x000ea40008000a00 */
[----:B--2---:R-:W-:-:S04]  /*01b0*/  UISETP.NE.U32.AND UP0, UPT, UR8, URZ, UPT ;  /* 0x000000ff0800728c */ /* 0x004fc8000bf05070 */
[----:B------:R-:W-:-:S09]  /*01c0*/  UISETP.NE.AND.EX UP0, UPT, UR9, URZ, UPT, UP0 ;  /* 0x000000ff0900728c */ /* 0x000fd2000bf05300 */
[----:B------:R-:W-:Y:S05]  /*01d0*/  BRA.U UP0, `(.L_x_2) ;  /* 0x0000000100247547 */ /* 0x000fea000b800000 */
[----:B------:R-:W2:Y:S02]  /*01e0*/  LDCU.64 UR8, c[0x0][0x8a8] ;  /* 0x00011500ff0877ac */ /* 0x000ea40008000a00 */
[----:B--2---:R-:W-:-:S04]  /*01f0*/  UISETP.NE.U32.AND UP0, UPT, UR8, URZ, UPT ;  /* 0x000000ff0800728c */ /* 0x004fc8000bf05070 */
[----:B------:R-:W-:-:S09]  /*0200*/  UISETP.NE.AND.EX UP0, UPT, UR9, URZ, UPT, UP0 ;  /* 0x000000ff0900728c */ /* 0x000fd2000bf05300 */
[----:B------:R-:W-:Y:S05]  /*0210*/  BRA.U !UP0, `(.L_x_3) ;  /* 0x00000001080c7547 */ /* 0x000fea000b800000 */
[----:B-1----:R-:W1:Y:S02]  /*0220*/  LDC.64 R2, c[0x0][0x8a8] ;  /* 0x00022a00ff027b82 */ /* 0x002e640000000a00 */
[----:B-1----:R2:W5:Y:S01]  /*0230*/  LDG.E R47, desc[UR46][R2.64] ;  /* 0x0000002e022f7981 */ /* 0x002562000c1e1900 */
[----:B------:R-:W-:Y:S05]  /*0240*/  BRA `(.L_x_2) ;  /* 0x0000000000087947 */ /* 0x000fea0003800000 */
.L_x_3:
[----:B------:R-:W2:Y:S02]  /*0250*/  LDCU UR8, c[0x0][0x8a0] ;  /* 0x00011400ff0877ac */ /* 0x000ea40008000800 */
[----:B--2---:R-:W-:Y:S02]  /*0260*/  MOV R47, UR8 ;  /* 0x00000008002f7c02 */ /* 0x004fe40008000f00 */
.L_x_2:
[----:B------:R-:W-:Y:S01]  /*0270*/  IMAD.U32 R0, RZ, RZ, UR10 ;  /* 0x0000000aff007e24 */ /* 0x000fe2000f8e00ff */
[----:B------:R-:W-:Y:S04]  /*0280*/  BSSY.RECONVERGENT B0, `(.L_x_4) ;  /* 0x000000c000007945 */ /* 0x000fe80003800200 */
[C---:B------:R-:W-:Y:S02]  /*0290*/  ISETP.NE.OR P2, PT, R0.reuse, 0x1, !P1 ;  /* 0x000000010000780c */ /* 0x040fe40004f45670 */
[----:B------:R-:W-:-:S11]  /*02a0*/  ISETP.NE.OR P0, PT, R0, 0x3, !P1 ;  /* 0x000000030000780c */ /* 0x000fd60004f05670 */
[----:B------:R-:W-:Y:S05]  /*02b0*/  @P2 BRA `(.L_x_5) ;  /* 0x0000000000202947 */ /* 0x000fea0003800000 */
[----:B------:R-:W3:Y:S02]  /*02c0*/  LDCU.64 UR8, c[0x0][0x348] ;  /* 0x00006900ff0877ac */ /* 0x000ee40008000a00 */
[----:B---3--:R-:W-:Y:S02]  /*02d0*/  UIADD3 UR12, UP1, UPT, UR8, 0x80, URZ ;  /* 0x00000080080c7890 */ /* 0x008fe4000ff3e0ff */
[----:B------:R-:W-:Y:S02]  /*02e0*/  UIADD3 UR8, UP0, UPT, UR8, 0x180, URZ ;  /* 0x0000018008087890 */ /* 0x000fe4000ff1e0ff */
[----:B------:R-:W-:Y:S02]  /*02f0*/  UIADD3.X UR13, UPT, UPT, URZ, UR9, URZ, UP1, !UPT ;  /* 0x00000009ff0d7290 */ /* 0x000fe40008ffe4ff */
[----:B------:R-:W-:-:S07]  /*0300*/  UIADD3.X UR9, UPT, UPT, URZ, UR9, URZ, UP0, !UPT ;  /* 0x00000009ff097290 */ /* 0x000fce00087fe4ff */
[----:B------:R3:W-:Y:S02]  /*0310*/  UTMACCTL.PF [UR12] ;  /* 0x000000000c0079b9 */ /* 0x0007e40008040000 */
[----:B------:R3:W-:Y:S02]  /*0320*/  UTMACCTL.PF [UR8] ;  /* 0x00000000080079b9 */ /* 0x0007e40008040000 */
[----:B---3--:R-:W-:Y:S01]  /*0330*/  NOP ;  /* 0x0000000000007918 */ /* 0x008fe20000000000 */
.L_x_5:
[----:B------:R-:W-:Y:S05]  /*0340*/  BSYNC.RECONVERGENT B0 ;  /* 0x0000000000007941 */ /* 0x000fea0003800200 */
.L_x_4:
[----:B------:R-:W-:Y:S04]  /*0350*/  BSSY.RECONVERGENT B0, `(.L_x_6) ;  /* 0x000000a000007945 */ /* 0x000fe80003800200 */
        /* <DEDUP_REMOVED lines=9> */
.L_x_7:
[----:B------:R-:W-:Y:S05]  /*03f0*/  BSYNC.RECONVERGENT B0 ;  /* 0x0000000000007941 */ /* 0x000fea0003800200 */
.L_x_6:
[----:B------:R-:W3:Y:S01]  /*0400*/  LDCU.64 UR8, c[0x0][0x888] ;  /* 0x00011100ff0877ac */ /* 0x000ee20008000a00 */
[----:B------:R-:W-:Y:S02]  /*0410*/  UISETP.EQ.U32.AND UP1, UPT, UR6, URZ, UPT ;  /* 0x000000ff0600728c */ /* 0x000fe4000bf22070 */
[----:B------:R-:W-:Y:S02]  /*0420*/  UPLOP3.LUT UP5, UPT, UPT, UPT, UPT, 0x80, 0x8 ;  /* 0x000000000008789c */ /* 0x000fe40003faf070 */
[----:B---3--:R-:W-:-:S04]  /*0430*/  UISETP.NE.U32.AND UP0, UPT, UR8, URZ, UPT ;  /* 0x000000ff0800728c */ /* 0x008fc8000bf05070 */
[----:B------:R-:W-:-:S04]  /*0440*/  UISETP.NE.AND.EX UP0, UPT, UR9, URZ, UPT, UP0 ;  /* 0x000000ff0900728c */ /* 0x000fc8000bf05300 */
[----:B------:R-:W-:-:S04]  /*0450*/  UISETP.EQ.OR.EX UP2, UPT, UR7, URZ, !UP0, UP1 ;  /* 0x000000ff0700728c */ /* 0x000fc8000c742710 */
[----:B------:R-:W-:-:S05]  /*0460*/  UP2UR UR53, UPR, URZ, 0x4 ;  /* 0x00000004ff357883 */ /* 0x000fca0008000000 */
[----:B------:R-:W-:Y:S07]  /*0470*/  BRA.U !UP2, `(.L_x_8) ;  /* 0x000000010a207547 */ /* 0x000fee000b800000 */
[----:B------:R-:W-:Y:S01]  /*0480*/  UISETP.NE.U32.AND UP2, UPT, UR6, URZ, UPT ;  /* 0x000000ff0600728c */ /* 0x000fe2000bf45070 */
[----:B-----5:R-:W-:Y:S01]  /*0490*/  FSETP.NEU.AND P0, PT, R49, RZ, PT ;  /* 0x000000ff3100720b */ /* 0x020fe20003f0d000 */
[----:B------:R-:W-:Y:S02]  /*04a0*/  USEL UR6, URZ, 0xffffffff, UP0 ;  /* 0xffffffffff067887 */ /* 0x000fe40008000000 */
[----:B------:R-:W-:-:S10]  /*04b0*/  UISETP.NE.AND.EX UP2, UPT, UR7, URZ, UPT, UP2 ;  /* 0x000000ff0700728c */ /* 0x000fd4000bf45320 */
[----:B------:R-:W-:Y:S01]  /*04c0*/  VOTEU.ANY UP1, P0 ;  /* 0x0000000000ff7886 */ /* 0x000fe20000020100 */
[----:B------:R-:W-:-:S04]  /*04d0*/  @!UP2 USEL UR6, URZ, 0xffffffff, UP1 ;  /* 0xffffffffff06a887 */ /* 0x000fc80008800000 */
[----:B------:R-:W-:-:S04]  /*04e0*/  ULOP3.LUT UR6, UR6, 0x1, URZ, 0xc0, !UPT ;  /* 0x0000000106067892 */ /* 0x000fc8000f8ec0ff */
[----:B------:R-:W-:-:S11]  /*04f0*/  UISETP.NE.U32.AND UP5, UPT, UR6, 0x1, UPT ;  /* 0x000000010600788c */ /* 0x000fd6000bfa5070 */
.L_x_8:
[----:B------:R-:W3:Y:S01]  /*0500*/  SHFL.IDX PT, R0, R96, RZ, 0x1f ;  /* 0x00001fff60007589 */ /* 0x000ee200000e0000 */
[----:B------:R-:W-:-:S04]  /*0510*/  UISETP.NE.AND UP1, UPT, UR10, 0x2, UPT ;  /* 0x000000020a00788c */ /* 0x000fc8000bf25270 */
[----:B------:R-:W-:Y:S02]  /*0520*/  UISETP.EQ.AND UP2, UPT, UR5, URZ, !UP1 ;  /* 0x000000ff0500728c */ /* 0x000fe4000cf42270 */
[----:B------:R-:W-:-:S04]  /*0530*/  USEL UR7, URZ, 0x1, UP1 ;  /* 0x00000001ff077887 */ /* 0x000fc80008800000 */
[----:B------:R-:W-:Y:S02]  /*0540*/  PLOP3.LUT P5, PT, P1, PT, UP2, 0x80, 0x8 ;  /* 0x000000000008781c */ /* 0x000fe40000faf028 */
[----:B---3--:R-:W-:-:S13]  /*0550*/  ISETP.NE.AND P0, PT, R0, RZ, PT ;  /* 0x000000ff0000720c */ /* 0x008fda0003f05270 */
[----:B------:R-:W-:Y:S05]  /*0560*/  @P0 BRA `(.L_x_9) ;  /* 0x0000000000d00947 */ /* 0x000fea0003800000 */
[----:B------:R-:W-:Y:S01]  /*0570*/  ELECT P0, URZ, PT ;  /* 0x0000000000ff782f */ /* 0x000fe20003800000 */
[----:B------:R-:W-:-:S12]  /*0580*/  BSSY.RECONVERGENT B0, `(.L_x_9) ;  /* 0x0000032000007945 */ /* 0x000fd80003800200 */
[----:B------:R-:W-:Y:S05]  /*0590*/  @!P0 BRA `(.L_x_10) ;  /* 0x0000000000c08947 */ /* 0x000fea0003800000 */
[----:B------:R-:W-:Y:S01]  /*05a0*/  UMOV UR8, 0x400 ;  /* 0x0000040000087882 */ /* 0x000fe20000000000 */
[----:B------:R-:W-:Y:S01]  /*05b0*/  UMOV UR6, 0x1 ;  /* 0x0000000100067882 */ /* 0x000fe20000000000 */
[----:B------:R-:W-:Y:S02]  /*05c0*/  ULEA UR8, UR37, UR8, 0x18 ;  /* 0x0000000825087291 */ /* 0x000fe4000f8ec0ff */
[----:B------:R-:W-:-:S04]  /*05d0*/  UIADD3 UR12, UPT, UPT, -UR6, 0x100000, URZ ;  /* 0x00100000060c7890 */ /* 0x000fc8000fffe1ff */
[----:B------:R-:W-:Y:S02]  /*05e0*/  USHF.L.U32 UR13, UR12, 0xb, URZ ;  /* 0x0000000b0c0d7899 */ /* 0x000fe400080006ff */
[----:B------:R-:W-:Y:S01]  /*05f0*/  USHF.L.U32 UR12, UR12, 0x1, URZ ;  /* 0x000000010c0c7899 */ /* 0x000fe200080006ff */
[----:B------:R-:W3:Y:S11]  /*0600*/  FENCE.VIEW.ASYNC.S ;  /* 0x00000000000073c6 */ /* 0x000ef60000000000 */
[----:B---3--:R3:W4:Y:S01]  /*0610*/  SYNCS.EXCH.64 URZ, [UR8], UR12 ;  /* 0x0000000c08ff75b2 */ /* 0x0087220008000100 */
[----:B------:R3:W1:Y:S01]  /*0620*/  SYNCS.EXCH.64 URZ, [UR8+0xa0], UR12 ;  /* 0x0000a00c08ff75b2 */ /* 0x0006620008000100 */
        /* <DEDUP_REMOVED lines=37> */
[----:B------:R3:W1:Y:S02]  /*0880*/  SYNCS.EXCH.64 URZ, [UR8+0x138], UR12 ;  /* 0x0001380c08ff75b2 */ /* 0x0006640008000100 */
[----:B---34-:R-:W-:Y:S01]  /*0890*/  NOP ;  /* 0x0000000000007918 */ /* 0x018fe20000000000 */
.L_x_10:
[----:B------:R-:W-:Y:S05]  /*08a0*/  BSYNC.RECONVERGENT B0 ;  /* 0x0000000000007941 */ /* 0x000fea0003800200 */
.L_x_9:
[----:B------:R-:W3:Y:S01]  /*08b0*/  SHFL.IDX PT, R0, R96, RZ, 0x1f ;  /* 0x00001fff60007589 */ /* 0x000ee200000e0000 */
[----:B------:R-:W-:Y:S01]  /*08c0*/  NOP ;  /* 0x0000000000007918 */ /* 0x000fe20000000000 */
[----:B---3--:R-:W-:-:S13]  /*08d0*/  ISETP.NE.AND P0, PT, R0, 0x1, PT ;  /* 0x000000010000780c */ /* 0x008fda0003f05270 */
[----:B------:R-:W-:Y:S05]  /*08e0*/  @P0 BRA `(.L_x_11) ;  /* 0x00000000004c0947 */ /* 0x000fea0003800000 */
[----:B------:R-:W-:Y:S01]  /*08f0*/  UMOV UR9, 0x400 ;  /* 0x0000040000097882 */ /* 0x000fe20000000000 */
[----:B------:R-:W-:Y:S01]  /*0900*/  UMOV UR8, 0x20 ;  /* 0x0000002000087882 */ /* 0x000fe20000000000 */
[----:B------:R-:W-:Y:S01]  /*0910*/  UMOV UR6, 0x80 ;  /* 0x0000008000067882 */ /* 0x000fe20000000000 */
[----:B------:R-:W-:Y:S02]  /*0920*/  ULEA UR9, UR37, UR9, 0x18 ;  /* 0x0000000925097291 */ /* 0x000fe4000f8ec0ff */
[----:B------:R-:W-:-:S04]  /*0930*/  UIADD3 UR12, UPT, UPT, -UR8, 0x100000, URZ ;  /* 0x00100000080c7890 */ /* 0x000fc8000fffe1ff */
[----:B------:R-:W-:Y:S02]  /*0940*/  USHF.L.U32 UR13, UR12, 0xb, URZ ;  /* 0x0000000b0c0d7899 */ /* 0x000fe400080006ff */
[----:B------:R-:W-:Y:S02]  /*0950*/  USHF.L.U32 UR12, UR12, 0x1, URZ ;  /* 0x000000010c0c7899 */ /* 0x000fe400080006ff */
[----:B------:R-:W-:-:S04]  /*0960*/  UIADD3 UR14, UPT, UPT, -UR6, 0x100000, URZ ;  /* 0x00100000060e7890 */ /* 0x000fc8000fffe1ff */
[----:B------:R-:W-:Y:S02]  /*0970*/  USHF.L.U32 UR15, UR14, 0xb, URZ ;  /* 0x0000000b0e0f7899 */ /* 0x000fe400080006ff */
[----:B------:R-:W-:Y:S01]  /*0980*/  USHF.L.U32 UR14, UR14, 0x1, URZ ;  /* 0x000000010e0e7899 */ /* 0x000fe200080006ff */
[----:B------:R-:W-:Y:S01]  /*0990*/  ELECT P0, URZ, PT ;  /* 0x0000000000ff782f */ /* 0x000fe20003800000 */
[----:B------:R-:W3:Y:S02]  /*09a0*/  FENCE.VIEW.ASYNC.S ;  /* 0x00000000000073c6 */ /* 0x000ee40000000000 */
[----:B---3--:R3:W4:Y:S08]  /*09b0*/  SYNCS.EXCH.64 URZ, [UR9+0x140], UR12 ;  /* 0x0001400c09ff75b2 */ /* 0x0087300008000100 */
[----:B------:R3:W1:Y:S01]  /*09c0*/  SYNCS.EXCH.64 URZ, [UR9+0x158], UR14 ;  /* 0x0001580e09ff75b2 */ /* 0x0006620008000100 */
[----:B------:R3:W1:Y:S01]  /*09d0*/  SYNCS.EXCH.64 URZ, [UR9+0x148], UR12 ;  /* 0x0001480c09ff75b2 */ /* 0x0006620008000100 */
[----:B------:R3:W1:Y:S01]  /*09e0*/  SYNCS.EXCH.64 URZ, [UR9+0x160], UR14 ;  /* 0x0001600e09ff75b2 */ /* 0x0006620008000100 */
[----:B------:R3:W1:Y:S01]  /*09f0*/  SYNCS.EXCH.64 URZ, [UR9+0x150], UR12 ;  /* 0x0001500c09ff75b2 */ /* 0x0006620008000100 */
[----:B------:R3:W1:Y:S01]  /*0a00*/  SYNCS.EXCH.64 URZ, [UR9+0x168], UR14 ;  /* 0x0001680e09ff75b2 */ /* 0x0006620008000100 */
[----:B------:R-:W-:Y:S01]  /*0a10*/  NOP ;  /* 0x0000000000007918 */ /* 0x000fe20000000000 */
.L_x_11:
[----:B------:R-:W2:Y:S01]  /*0a20*/  SHFL.IDX PT, R0, R96, RZ, 0x1f ;  /* 0x00001fff60007589 */ /* 0x000ea200000e0000 */
[----:B------:R-:W-:Y:S01]  /*0a30*/  NOP ;  /* 0x0000000000007918 */ /* 0x000fe20000000000 */
[----:B--2---:R-:W-:-:S13]  /*0a40*/  ISETP.NE.AND P0, PT, R0, 0x3, PT ;  /* 0x000000030000780c */ /* 0x004fda0003f05270 */
[----:B------:R-:W-:Y:S05]  /*0a50*/  @P0 BRA `(.L_x_12) ;  /* 0x00000000002c0947 */ /* 0x000fea0003800000 */
[----:B------:R-:W-:Y:S01]  /*0a60*/  UMOV UR8, 0x400 ;  /* 0x0000040000087882 */ /* 0x000fe20000000000 */
[----:B------:R-:W-:Y:S01]  /*0a70*/  UMOV UR6, 0x20 ;  /* 0x0000002000067882 */ /* 0x000fe20000000000 */
[----:B------:R-:W-:Y:S02]  /*0a80*/  ULEA UR8, UR37, UR8, 0x18 ;  /* 0x0000000825087291 */ /* 0x000fe4000f8ec0ff */
[----:B---3--:R-:W-:-:S04]  /*0a90*/  UIADD3 UR12, UPT, UPT, -UR6, 0x100000, URZ ;  /* 0x00100000060c7890 */ /* 0x008fc8000fffe1ff */
[----:B------:R-:W-:Y:S02]  /*0aa0*/  USHF.L.U32 UR13, UR12, 0xb, URZ ;  /* 0x0000000b0c0d7899 */ /* 0x000fe400080006ff */
[----:B------:R-:W-:Y:S01]  /*0ab0*/  USHF.L.U32 UR12, UR12, 0x1, URZ ;  /* 0x000000010c0c7899 */ /* 0x000fe200080006ff */
[----:B------:R-:W-:Y:S01]  /*0ac0*/  ELECT P0, URZ, PT ;  /* 0x0000000000ff782f */ /* 0x000fe20003800000 */
[----:B------:R-:W2:Y:S10]  /*0ad0*/  FENCE.VIEW.ASYNC.S ;  /* 0x00000000000073c6 */ /* 0x000eb40000000000 */
[----:B--2---:R2:W3:Y:S01]  /*0ae0*/  SYNCS.EXCH.64 URZ, [UR8+0x170], UR12 ;  /* 0x0001700c08ff75b2 */ /* 0x0044e20008000100 */
[----:B------:R2:W1:Y:S01]  /*0af0*/  SYNCS.EXCH.64 URZ, [UR8+0x178], UR12 ;  /* 0x0001780c08ff75b2 */ /* 0x0004620008000100 */
[----:B------:R-:W-:Y:S01]  /*0b00*/  NOP ;  /* 0x0000000000007918 */ /* 0x000fe20000000000 */
.L_x_12:
[----:B------:R-:W4:Y:S01]  /*0b10*/  SHFL.IDX PT, R0, R96, RZ, 0x1f ;  /* 0x00001fff60007589 */ /* 0x000f2200000e0000 */
[----:B------:R-:W-:Y:S01]  /*0b20*/  NOP ;  /* 0x0000000000007918 */ /* 0x000fe20000000000 */
[----:B----4-:R-:W-:-:S13]  /*0b30*/  ISETP.NE.AND P0, PT, R0, 0x4, PT ;  /* 0x000000040000780c */ /* 0x010fda0003f05270 */
[----:B------:R-:W-:Y:S05]  /*0b40*/  @P0 BRA `(.L_x_13) ;  /* 0x0000000000480947 */ /* 0x000fea0003800000 */
[----:B---3--:R-:W-:Y:S01]  /*0b50*/  UMOV UR9, 0x1e0 ;  /* 0x000001e000097882 */ /* 0x008fe20000000000 */
[----:B--2---:R-:W-:Y:S01]  /*0b60*/  UMOV UR8, 0x400 ;  /* 0x0000040000087882 */ /* 0x004fe20000000000 */
[----:B------:R-:W-:Y:S01]  /*0b70*/  USEL UR9, UR9, 0x1a0, UP5 ;  /* 0x000001a009097887 */ /* 0x000fe2000a800000 */
        /* <DEDUP_REMOVED lines=9> */
[----:B------:R-:W2:Y:S02]  /*0c10*/  FENCE.VIEW.ASYNC.S ;  /* 0x00000000000073c6 */ /* 0x000ea40000000000 */
[----:B--2---:R4:W2:Y:S08]  /*0c20*/  SYNCS.EXCH.64 URZ, [UR8+0x180], UR12 ;  /* 0x0001800c08ff75b2 */ /* 0x0048b00008000100 */
[----:B------:R4:W3:Y:S01]  /*0c30*/  SYNCS.EXCH.64 URZ, [UR8+0x190], UR14 ;  /* 0x0001900e08ff75b2 */ /* 0x0008e20008000100 */
[----:B------:R4:W1:Y:S01]  /*0c40*/  SYNCS.EXCH.64 URZ, [UR8+0x188], UR12 ;  /* 0x0001880c08ff75b2 */ /* 0x0008620008000100 */
[----:B------:R4:W1:Y:S02]  /*0c50*/  SYNCS.EXCH.64 URZ, [UR8+0x198], UR14 ;  /* 0x0001980e08ff75b2 */ /* 0x0008640008000100 */
[----:B----4-:R-:W-:Y:S01]  /*0c60*/  NOP ;  /* 0x0000000000007918 */ /* 0x010fe20000000000 */
.L_x_13:
[----:B------:R-:W4:Y:S01]  /*0c70*/  SHFL.IDX PT, R0, R96, RZ, 0x1f ;  /* 0x00001fff60007589 */ /* 0x000f2200000e0000 */
[----:B------:R-:W-:Y:S01]  /*0c80*/  NOP ;  /* 0x0000000000007918 */ /* 0x000fe20000000000 */
[----:B----4-:R-:W-:-:S13]  /*0c90*/  ISETP.NE.AND P0, PT, R0, 0x5, PT ;  /* 0x000000050000780c */ /* 0x010fda0003f05270 */
[----:B------:R-:W-:Y:S05]  /*0ca0*/  @P0 BRA `(.L_x_14) ;  /* 0x0000000000540947 */ /* 0x000fea0003800000 */
[----:B---3--:R-:W-:Y:S01]  /*0cb0*/  UMOV UR9, 0x400 ;  /* 0x0000040000097882 */ /* 0x008fe20000000000 */
[----:B--2---:R-:W-:Y:S01]  /*0cc0*/  UMOV UR8, 0x1 ;  /* 0x0000000100087882 */ /* 0x004fe20000000000 */
        /* <DEDUP_REMOVED lines=13> */
[----:B------:R4:W1:Y:S01]  /*0da0*/  SYNCS.EXCH.64 URZ, [UR9+0x1c8], UR14 ;  /* 0x0001c80e09ff75b2 */ /* 0x0008620008000100 */
[----:B------:R4:W1:Y:S01]  /*0db0*/  SYNCS.EXCH.64 URZ, [UR9+0x1b0], UR12 ;  /* 0x0001b00c09ff75b2 */ /* 0x0008620008000100 */
[----:B------:R4:W1:Y:S01]  /*0dc0*/  SYNCS.EXCH.64 URZ, [UR9+0x1d0], UR14 ;  /* 0x0001d00e09ff75b2 */ /* 0x0008620008000100 */
[----:B------:R4:W1:Y:S01]  /*0dd0*/  SYNCS.EXCH.64 URZ, [UR9+0x1b8], UR12 ;  /* 0x0001b80c09ff75b2 */ /* 0x0008620008000100 */
[----:B------:R4:W1:Y:S02]  /*0de0*/  SYNCS.EXCH.64 URZ, [UR9+0x1d8], UR14 ;  /* 0x0001d80e09ff75b2 */ /* 0x0008640008000100 */
[----:B----4-:R-:W-:Y:S01]  /*0df0*/  NOP ;  /* 0x0000000000007918 */ /* 0x010fe20000000000 */
.L_x_14:
[----:B------:R-:W4:Y:S01]  /*0e00*/  SHFL.IDX PT, R0, R96, RZ, 0x1f ;  /* 0x00001fff60007589 */ /* 0x000f2200000e0000 */
[----:B------:R-:W-:Y:S01]  /*0e10*/  ISETP.NE.OR P1, PT, RZ, UR10, !P1 ;  /* 0x0000000aff007c0c */ /* 0x000fe2000cf25670 */
[----:B------:R-:W-:Y:S01]  /*0e20*/  NOP ;  /* 0x0000000000007918 */ /* 0x000fe20000000000 */
[----:B----4-:R-:W-:-:S13]  /*0e30*/  ISETP.NE.AND P0, PT, R0, 0x3, PT ;  /* 0x000000030000780c */ /* 0x010fda0003f05270 */
[----:B------:R-:W-:Y:S05]  /*0e40*/  @P0 BRA `(.L_x_15) ;  /* 0x0000000000340947 */ /* 0x000fea0003800000 */
[----:B--2---:R-:W-:Y:S01]  /*0e50*/  UMOV UR8, 0x400 ;  /* 0x0000040000087882 */ /* 0x004fe20000000000 */
[----:B------:R-:W-:Y:S01]  /*0e60*/  UMOV UR6, 0x20 ;  /* 0x0000002000067882 */ /* 0x000fe20000000000 */
[----:B------:R-:W-:Y:S02]  /*0e70*/  ULEA UR8, UR37, UR8, 0x18 ;  /* 0x0000000825087291 */ /* 0x000fe4000f8ec0ff */
[----:B---3--:R-:W-:-:S04]  /*0e80*/  UIADD3 UR12, UPT, UPT, -UR6, 0x100000, URZ ;  /* 0x00100000060c7890 */ /* 0x008fc8000fffe1ff */
[----:B------:R-:W-:Y:S02]  /*0e90*/  USHF.L.U32 UR13, UR12, 0xb, URZ ;  /* 0x0000000b0c0d7899 */ /* 0x000fe400080006ff */
[----:B------:R-:W-:Y:S01]  /*0ea0*/  USHF.L.U32 UR12, UR12, 0x1, URZ ;  /* 0x000000010c0c7899 */ /* 0x000fe200080006ff */
[----:B------:R-:W-:Y:S01]  /*0eb0*/  ELECT P0, URZ, PT ;  /* 0x0000000000ff782f */ /* 0x000fe20003800000 */
[----:B------:R-:W2:Y:S10]  /*0ec0*/  FENCE.VIEW.ASYNC.S ;  /* 0x00000000000073c6 */ /* 0x000eb40000000000 */
[----:B--2---:R4:W2:Y:S01]  /*0ed0*/  SYNCS.EXCH.64 URZ, [UR8+0x1e0], UR12 ;  /* 0x0001e00c08ff75b2 */ /* 0x0048a20008000100 */
[----:B------:R4:W3:Y:S01]  /*0ee0*/  SYNCS.EXCH.64 URZ, [UR8+0x1f0], UR12 ;  /* 0x0001f00c08ff75b2 */ /* 0x0008e20008000100 */
[----:B------:R4:W1:Y:S01]  /*0ef0*/  SYNCS.EXCH.64 URZ, [UR8+0x1e8], UR12 ;  /* 0x0001e80c08ff75b2 */ /* 0x0008620008000100 */
[----:B------:R4:W1:Y:S02]  /*0f00*/  SYNCS.EXCH.64 URZ, [UR8+0x1f8], UR12 ;  /* 0x0001f80c08ff75b2 */ /* 0x0008640008000100 */
[----:B----4-:R-:W-:Y:S01]  /*0f10*/  NOP ;  /* 0x0000000000007918 */ /* 0x010fe20000000000 */
.L_x_15:
[----:B------:R-:W-:Y:S01]  /*0f20*/  VOTEU.ALL UP1, P1 ;  /* 0x0000000000ff7886 */ /* 0x000fe20000820000 */
[----:B--2---:R-:W2:Y:S01]  /*0f30*/  LDCU UR8, c[0x0][0x36c] ;  /* 0x00006d80ff0877ac */ /* 0x004ea20008000800 */
[----:B------:R-:W-:Y:S01]  /*0f40*/  NOP ;  /* 0x0000000000007918 */ /* 0x000fe20000000000 */
[----:B------:R-:W-:Y:S01]  /*0f50*/  LOP3.LUT R10, R97, 0x1f, RZ, 0xc0, !PT ;  /* 0x0000001f610a7812 */ /* 0x000fe200078ec0ff */
[----:B---3--:R-:W-:Y:S01]  /*0f60*/  UMOV UR12, 0x20 ;  /* 0x00000020000c7882 */ /* 0x008fe20000000000 */
[----:B------:R-:W-:Y:S01]  /*0f70*/  @!UP1 UMOV UR6, 0x400 ;  /* 0x0000040000069882 */ /* 0x000fe20000000000 */
[----:B------:R-:W-:-:S04]  /*0f80*/  @!UP1 UIADD3 UR12, UPT, UPT, -UR12, 0x100000, URZ ;  /* 0x001000000c0c9890 */ /* 0x000fc8000fffe1ff */
[----:B------:R-:W-:Y:S02]  /*0f90*/  @!UP1 USHF.L.U32 UR13, UR12, 0xb, URZ ;  /* 0x0000000b0c0d9899 */ /* 0x000fe400080006ff */
[----:B------:R-:W-:Y:S02]  /*0fa0*/  @!UP1 USHF.L.U32 UR12, UR12, 0x1, URZ ;  /* 0x000000010c0c9899 */ /* 0x000fe400080006ff */
[----:B------:R-:W-:Y:S01]  /*0fb0*/  @!UP1 ULEA UR6, UR37, UR6, 0x18 ;  /* 0x0000000625069291 */ /* 0x000fe2000f8ec0ff */
[----:B------:R-:W-:Y:S01]  /*0fc0*/  VOTEU.ALL UP1, P1 ;  /* 0x0000000000ff7886 */ /* 0x000fe20000820000 */
[----:B------:R-:W-:Y:S01]  /*0fd0*/  UISETP.NE.AND UP4, UPT, UR10, URZ, UPT ;  /* 0x000000ff0a00728c */ /* 0x000fe2000bf85270 */
[----:B------:R-:W3:Y:S09]  /*0fe0*/  FENCE.VIEW.ASYNC.S ;  /* 0x00000000000073c6 */ /* 0x000ef20000000000 */
[----:B---3--:R3:W4:Y:S01]  /*0ff0*/  @!UP1 SYNCS.EXCH.64 URZ, [UR6+0x200], UR12 ;  /* 0x0002000c06ff95b2 */ /* 0x0087220008000100 */
[----:B--2---:R-:W-:-:S09]  /*1000*/  UISETP.EQ.U32.AND UP1, UPT, UR8, 0x1, UPT ;  /* 0x000000010800788c */ /* 0x004fd2000bf22070 */
[----:B------:R-:W-:Y:S05]  /*1010*/  BRA.U !UP1, `(.L_x_16) ;  /* 0x0000000109087547 */ /* 0x000fea000b800000 */
[----:B-1--4-:R-:W-:Y:S01]  /*1020*/  UCGABAR_ARV ;  /* 0x00000000000079c7 */ /* 0x012fe20008000000 */
[----:B------:R-:W-:Y:S05]  /*1030*/  BRA `(.L_x_17) ;  /* 0x0000000000047947 */ /* 0x000fea0003800000 */
.L_x_16:
[----:B-1--4-:R-:W-:Y:S01]  /*1040*/  NOP ;  /* 0x0000000000007918 */ /* 0x012fe20000000000 */
.L_x_17:
[----:B------:R-:W1:Y:S01]  /*1050*/  S2R R15, SR_CTAID.Y ;  /* 0x00000000000f7919 */ /* 0x000e620000002600 */
[----:B------:R-:W-:-:S05]  /*1060*/  CS2R.32 R91, SR_CgaSize ;  /* 0x00000000005b7805 */ /* 0x000fca0000008a00 */
[----:B------:R-:W-:-:S05]  /*1070*/  IMAD R91, R91, -0xa0, RZ ;  /* 0xffffff605b5b7824 */ /* 0x000fca00078e02ff */
[----:B---3--:R-:W-:-:S14]  /*1080*/  R2UR UR6, R91 ;  /* 0x000000005b0672ca */ /* 0x008fdc00000e0000 */
[----:B------:R-:W2:Y:S01]  /*1090*/  LDCU UR6, c[0x0][UR6+0x2b4] ;  /* 0x00005680060677ac */ /* 0x000ea20008000800 */
[----:B------:R-:W-:-:S05]  /*10a0*/  CS2R.32 R0, SR_CgaSize ;  /* 0x0000000000007805 */ /* 0x000fca0000008a00 */
[----:B------:R-:W-:-:S06]  /*10b0*/  IMAD R0, R0, -0xa0, RZ ;  /* 0xffffff6000007824 */ /* 0x000fcc00078e02ff */
[----:B------:R-:W3:Y:S01]  /*10c0*/  LDC R0, c[0x0][R0+0x2a4] ;  /* 0x0000a90000007b82 */ /* 0x000ee20000000800 */
[----:B------:R-:W-:Y:S01]  /*10d0*/  PRMT R8, RZ, 0x7610, R8 ;  /* 0x00007610ff087816 */ /* 0x000fe20000000008 */
[----:B------:R-:W4:Y:S01]  /*10e0*/  S2R R9, SR_CTAID.X ;  /* 0x0000000000097919 */ /* 0x000f220000002500 */
[----:B------:R-:W-:-:S05]  /*10f0*/  CS2R.32 R91, SR_CgaSize ;  /* 0x00000000005b7805 */ /* 0x000fca0000008a00 */
[----:B------:R-:W-:-:S05]  /*1100*/  IMAD R91, R91, -0xa0, RZ ;  /* 0xffffff605b5b7824 */ /* 0x000fca00078e02ff */
[----:B------:R-:W-:-:S14]  /*1110*/  R2UR UR8, R91 ;  /* 0x000000005b0872ca */ /* 0x000fdc00000e0000 */
[----:B------:R-:W3:Y:S01]  /*1120*/  LDCU UR8, c[0x0][UR8+0x2b0] ;  /* 0x00005600080877ac */ /* 0x000ee20008000800 */
[----:B------:R-:W-:Y:S01]  /*1130*/  UISETP.NE.AND UP2, UPT, UR10, 0x2, UPT ;  /* 0x000000020a00788c */ /* 0x000fe2000bf45270 */
[----:B------:R-:W2:Y:S01]  /*1140*/  LDC R11, c[0x0][0xb24] ;  /* 0x0002c900ff0b7b82 */ /* 0x000ea20000000800 */
[----:B------:R-:W-:-:S05]  /*1150*/  CS2R.32 R2, SR_CgaSize ;  /* 0x0000000000027805 */ /* 0x000fca0000008a00 */
[----:B------:R-:W-:-:S06]  /*1160*/  IMAD R2, R2, -0xa0, RZ ;  /* 0xffffff6002027824 */ /* 0x000fcc00078e02ff */
[----:B------:R-:W3:Y:S08]  /*1170*/  LDC R2, c[0x0][R2+0x2a0] ;  /* 0x0000a80002027b82 */ /* 0x000ef00000000800 */
[----:B------:R-:W3:Y:S01]  /*1180*/  LDC R40, c[0x0][0xb24] ;  /* 0x0002c900ff287b82 */ /* 0x000ee20000000800 */
[----:B-1----:R-:W-:-:S07]  /*1190*/  I2FP.F32.U32 R90, R15 ;  /* 0x0000000f005a7245 */ /* 0x002fce0000201000 */
[----:B------:R-:W1:Y:S01]  /*11a0*/  S2UR UR36, SR_CTAID.Z ;  /* 0x00000000002479c3 */ /* 0x000e620000002700 */
[----:B--2---:R-:W-:Y:S01]  /*11b0*/  ISETP.GE.AND P0, PT, R11, 0x1, PT ;  /* 0x000000010b00780c */ /* 0x004fe20003f06270 */
[----:B----4-:R-:W-:Y:S01]  /*11c0*/  IMAD.MOV.U32 R14, RZ, RZ, R9 ;  /* 0x000000ffff0e7224 */ /* 0x010fe200078e0009 */
[----:B------:R-:W-:Y:S01]  /*11d0*/  I2FP.F32.U32 R91, R9 ;  /* 0x00000009005b7245 */ /* 0x000fe20000201000 */
[----:B------:R-:W-:Y:S01]  /*11e0*/  FMUL R90, R90, UR6 ;  /* 0x000000065a5a7c20 */ /* 0x000fe20008400000 */
[----:B------:R-:W2:Y:S03]  /*11f0*/  LDCU UR6, c[0x0][0xb30] ;  /* 0x00016600ff0677ac */ /* 0x000ea60008000800 */
[----:B---3--:R-:W-:Y:S02]  /*1200*/  FMUL R91, R91, UR8 ;  /* 0x000000085b5b7c20 */ /* 0x008fe40008400000 */
[----:B------:R-:W3:Y:S08]  /*1210*/  F2I.U32.TRUNC.NTZ R90, R90 ;  /* 0x0000005a005a7305 */ /* 0x000ef0000020f000 */
[----:B------:R-:W4:Y:S01]  /*1220*/  F2I.U32.TRUNC.NTZ R91, R91 ;  /* 0x0000005b005b7305 */ /* 0x000f22000020f000 */
[----:B--2---:R-:W-:Y:S01]  /*1230*/  UISETP.NE.AND UP3, UPT, UR6, 0x1, UPT ;  /* 0x000000010600788c */ /* 0x004fe2000bf65270 */
[----:B---3--:R-:W-:-:S05]  /*1240*/  IADD3 R90, PT, PT, -R90, RZ, RZ ;  /* 0x000000ff5a5a7210 */ /* 0x008fca0007ffe1ff */
[----:B------:R-:W-:Y:S01]  /*1250*/  IMAD R90, R0, R90, R15 ;  /* 0x0000005a005a7224 */ /* 0x000fe200078e020f */
[----:B------:R-:W-:Y:S01]  /*1260*/  PRMT R0, RZ, 0x7610, R0 ;  /* 0x00007610ff007816 */ /* 0x000fe20000000000 */
[----:B----4-:R-:W-:-:S04]  /*1270*/  IMAD.MOV R91, RZ, RZ, -R91 ;  /* 0x000000ffff5b7224 */ /* 0x010fc800078e0a5b */
[----:B------:R-:W-:Y:S01]  /*1280*/  IMAD R91, R2, R91, R9 ;  /* 0x0000005b025b7224 */ /* 0x000fe200078e0209 */
[----:B-1----:R-:W-:Y:S06]  /*1290*/  BRA.U UP4, `(.L_x_18) ;  /* 0x0000000104247547 */ /* 0x002fec000b800000 */
[----:B------:R-:W-:Y:S01]  /*12a0*/  ISETP.NE.AND P1, PT, R90, RZ, PT ;  /* 0x000000ff5a00720c */ /* 0x000fe20003f25270 */
[----:B------:R-:W-:Y:S01]  /*12b0*/  IMAD.MOV.U32 R0, RZ, RZ, 0x3 ;  /* 0x00000003ff007424 */ /* 0x000fe200078e00ff */
[C---:B------:R-:W-:Y:S02]  /*12c0*/  LOP3.LUT R2, R91.reuse, 0xfffffffe, RZ, 0xc0, !PT ;  /* 0xfffffffe5b027812 */ /* 0x040fe400078ec0ff */
[----:B------:R-:W-:Y:S02]  /*12d0*/  ISETP.LT.U32.OR P1, PT, R91, 0x2, !P1 ;  /* 0x000000025b00780c */ /* 0x000fe40004f21470 */
[----:B------:R-:W-:Y:S02]  /*12e0*/  SHF.L.U32 R0, R0, R2, RZ ;  /* 0x0000000200007219 */ /* 0x000fe400000006ff */
[----:B------:R-:W-:Y:S02]  /*12f0*/  SEL R4, RZ, 0x1, !P1 ;  /* 0x00000001ff047807 */ /* 0x000fe40004800000 */
[----:B------:R-:W-:-:S05]  /*1300*/  SEL R3, RZ, 0x2, !P1 ;  /* 0x00000002ff037807 */ /* 0x000fca0004800000 */
[----:B------:R-:W-:-:S05]  /*1310*/  IMAD.IADD R3, R4, 0x1, R3 ;  /* 0x0000000104037824 */ /* 0x000fca00078e0203 */
[----:B------:R-:W-:Y:S02]  /*1320*/  PRMT R8, R3, 0x7610, R8 ;  /* 0x0000761003087816 */ /* 0x000fe40000000008 */
.L_x_18:
[----:B------:R-:W-:Y:S05]  /*1330*/  @!P0 BRA `(.L_x_19) ;  /* 0x0000000000b88947 */ /* 0x000fea0003800000 */
[----:B------:R-:W1:Y:S01]  /*1340*/  LDC.64 R4, c[0x0][0xb18] ;  /* 0x0002c600ff047b82 */ /* 0x000e620000000a00 */
[----:B------:R-:W-:-:S07]  /*1350*/  ISETP.NE.AND P0, PT, R11, 0x1, PT ;  /* 0x000000010b00780c */ /* 0x000fce0003f05270 */
[----:B------:R-:W2:Y:S08]  /*1360*/  LDC R14, c[0x0][0xb0c] ;  /* 0x0002c300ff0e7b82 */ /* 0x000eb00000000800 */
[----:B------:R-:W3:Y:S08]  /*1370*/  LDC R16, c[0x0][0x370] ;  /* 0x0000dc00ff107b82 */ /* 0x000ef00000000800 */
[----:B------:R-:W4:Y:S01]  /*1380*/  LDC R13, c[0x0][0x374] ;  /* 0x0000dd00ff0d7b82 */ /* 0x000f220000000800 */
[----:B-1----:R-:W-:-:S07]  /*1390*/  ISETP.NE.AND P1, PT, R4, 0x1, PT ;  /* 0x000000010400780c */ /* 0x002fce0003f25270 */
[----:B------:R-:W3:Y:S01]  /*13a0*/  LDC.64 R6, c[0x0][0xb10] ;  /* 0x0002c400ff067b82 */ /* 0x000ee20000000a00 */
[----:B--2---:R-:W-:-:S07]  /*13b0*/  ISETP.NE.AND P2, PT, R14, 0x1, PT ;  /* 0x000000010e00780c */ /* 0x004fce0003f45270 */
[----:B------:R-:W1:Y:S08]  /*13c0*/  LDC R12, c[0x0][0xb20] ;  /* 0x0002c800ff0c7b82 */ /* 0x000e700000000800 */
[----:B------:R-:W2:Y:S01]  /*13d0*/  LDC.64 R2, c[0x0][0xb28] ;  /* 0x0002ca00ff027b82 */ /* 0x000ea20000000a00 */
[----:B----4-:R-:W-:-:S04]  /*13e0*/  IMAD.HI.U32 R17, R13, R5, RZ ;  /* 0x000000050d117227 */ /* 0x010fc800078e00ff */
[----:B------:R-:W-:-:S04]  /*13f0*/  IMAD.HI.U32 R5, R15, R5, RZ ;  /* 0x000000050f057227 */ /* 0x000fc800078e00ff */
[----:B---3--:R-:W-:-:S05]  /*1400*/  IMAD.HI.U32 R18, R16, R6, RZ ;  /* 0x0000000610127227 */ /* 0x008fca00078e00ff */
[-C--:B------:R-:W-:Y:S01]  /*1410*/  @P2 SHF.R.U32.HI R16, RZ, R7.reuse, R18 ;  /* 0x00000007ff102219 */ /* 0x080fe20000011612 */
[----:B------:R-:W-:Y:S01]  /*1420*/  IMAD.HI.U32 R18, R9, R6, RZ ;  /* 0x0000000609127227 */ /* 0x000fe200078e00ff */
[-C--:B-1----:R-:W-:Y:S02]  /*1430*/  @P1 SHF.R.U32.HI R13, RZ, R12.reuse, R17 ;  /* 0x0000000cff0d1219 */ /* 0x082fe40000011611 */
[----:B------:R-:W-:Y:S02]  /*1440*/  SHF.R.U32.HI R5, RZ, R12, R5 ;  /* 0x0000000cff057219 */ /* 0x000fe40000011605 */
[----:B------:R-:W-:Y:S02]  /*1450*/  SHF.R.U32.HI R18, RZ, R7, R18 ;  /* 0x00000007ff127219 */ /* 0x000fe40000011612 */
[----:B------:R-:W-:Y:S01]  /*1460*/  SEL R5, R15, R5, !P1 ;  /* 0x000000050f057207 */ /* 0x000fe20004800000 */
[----:B--2---:R-:W-:Y:S01]  /*1470*/  IMAD.HI.U32 R17, R13, R2, RZ ;  /* 0x000000020d117227 */ /* 0x004fe200078e00ff */
[----:B------:R-:W-:-:S03]  /*1480*/  SEL R18, R9, R18, !P2 ;  /* 0x0000001209127207 */ /* 0x000fc60005000000 */
[----:B------:R-:W-:Y:S01]  /*1490*/  IMAD.HI.U32 R6, R16, R2, RZ ;  /* 0x0000000210067227 */ /* 0x000fe200078e00ff */
[----:B------:R-:W-:-:S04]  /*14a0*/  @P0 SHF.R.U32.HI R13, RZ, R3, R17 ;  /* 0x00000003ff0d0219 */ /* 0x000fc80000011611 */
[----:B------:R-:W-:Y:S01]  /*14b0*/  @P0 SHF.R.U32.HI R16, RZ, R3, R6 ;  /* 0x00000003ff100219 */ /* 0x000fe20000011606 */
[----:B------:R-:W-:-:S04]  /*14c0*/  IMAD R13, R13, R11, RZ ;  /* 0x0000000b0d0d7224 */ /* 0x000fc800078e02ff */
[----:B------:R-:W-:Y:S01]  /*14d0*/  IMAD R6, R16, R11, RZ ;  /* 0x0000000b10067224 */ /* 0x000fe200078e02ff */
[----:B------:R-:W-:-:S04]  /*14e0*/  ISETP.GE.AND P1, PT, R5, R13, PT ;  /* 0x0000000d0500720c */ /* 0x000fc80003f26270 */
[----:B------:R-:W-:Y:S01]  /*14f0*/  ISETP.GE.OR P1, PT, R18, R6, P1 ;  /* 0x000000061200720c */ /* 0x000fe20000f26670 */
[----:B------:R-:W-:-:S05]  /*1500*/  IMAD.HI.U32 R6, R5, R2, RZ ;  /* 0x0000000205067227 */ /* 0x000fca00078e00ff */
[----:B------:R-:W-:-:S04]  /*1510*/  SHF.R.U32.HI R6, RZ, R3, R6 ;  /* 0x00000003ff067219 */ /* 0x000fc80000011606 */
[----:B------:R-:W-:-:S03]  /*1520*/  SEL R6, R5, R6, !P0 ;  /* 0x0000000605067207 */ /* 0x000fc60004000000 */
[----:B------:R-:W-:Y:S01]  /*1530*/  @!P1 IMAD.HI.U32 R7, R18, R2, RZ ;  /* 0x0000000212079227 */ /* 0x000fe200078e00ff */
[----:B------:R-:W-:-:S04]  /*1540*/  IADD3 R2, PT, PT, -R6, RZ, RZ ;  /* 0x000000ff06027210 */ /* 0x000fc80007ffe1ff */
[----:B------:R-:W-:Y:S01]  /*1550*/  @!P1 SHF.R.U32.HI R3, RZ, R3, R7 ;  /* 0x00000003ff039219 */ /* 0x000fe20000011607 */
[----:B------:R-:W-:Y:S01]  /*1560*/  IMAD R2, R11, R2, R5 ;  /* 0x000000020b027224 */ /* 0x000fe200078e0205 */
[----:B------:R-:W-:Y:S02]  /*1570*/  IADD3 R7, PT, PT, -R5, RZ, RZ ;  /* 0x000000ff05077210 */ /* 0x000fe40007ffe1ff */
[----:B------:R-:W-:-:S03]  /*1580*/  @!P1 SEL R3, R18, R3, !P0 ;  /* 0x0000000312039207 */ /* 0x000fc60004000000 */
[----:B------:R-:W-:Y:S02]  /*1590*/  IMAD R7, R4, R7, R15 ;  /* 0x0000000704077224 */ /* 0x000fe400078e020f */
[--C-:B------:R-:W-:Y:S02]  /*15a0*/  @!P1 IMAD.IADD R6, R6, 0x1, -R3.reuse ;  /* 0x0000000106069824 */ /* 0x100fe400078e0a03 */
[----:B------:R-:W-:Y:S01]  /*15b0*/  @!P1 IMAD R3, R2, R16, R3 ;  /* 0x0000001002039224 */ /* 0x000fe200078e0203 */
[----:B------:R-:W-:Y:S01]  /*15c0*/  IADD3 R2, PT, PT, -R18, RZ, RZ ;  /* 0x000000ff12027210 */ /* 0x000fe20007ffe1ff */
[----:B------:R-:W-:Y:S02]  /*15d0*/  @!P1 IMAD R5, R6, R11, R18 ;  /* 0x0000000b06059224 */ /* 0x000fe400078e0212 */
[----:B------:R-:W-:Y:S02]  /*15e0*/  @!P1 IMAD.MOV.U32 R18, RZ, RZ, R3 ;  /* 0x000000ffff129224 */ /* 0x000fe400078e0003 */
[----:B------:R-:W-:-:S02]  /*15f0*/  IMAD R2, R14, R2, R9 ;  /* 0x000000020e027224 */ /* 0x000fc400078e0209 */
[----:B------:R-:W-:Y:S02]  /*1600*/  IMAD R15, R5, R4, R7 ;  /* 0x00000004050f7224 */ /* 0x000fe400078e0207 */
[----:B------:R-:W-:Y:S02]  /*1610*/  IMAD R14, R18, R14, R2 ;  /* 0x0000000e120e7224 */ /* 0x000fe400078e0202 */
.L_x_19:
[----:B------:R-:W-:Y:S05]  /*1620*/  BRA.U UP3, `(.L_x_20) ;  /* 0x0000000103407547 */ /* 0x000fea000b800000 */
[----:B------:R-:W1:Y:S08]  /*1630*/  LDC.64 R4, c[0x0][0xb10] ;  /* 0x0002c400ff047b82 */ /* 0x000e700000000a00 */
[----:B------:R-:W2:Y:S08]  /*1640*/  LDC.64 R2, c[0x0][0xb18] ;  /* 0x0002c600ff027b82 */ /* 0x000eb00000000a00 */
[----:B------:R-:W3:Y:S08]  /*1650*/  LDC R6, c[0x0][0xb20] ;  /* 0x0002c800ff067b82 */ /* 0x000ef00000000800 */
[----:B------:R-:W4:Y:S01]  /*1660*/  LDC R7, c[0x0][0xb0c] ;  /* 0x0002c300ff077b82 */ /* 0x000f220000000800 */
[----:B-1----:R-:W-:-:S05]  /*1670*/  IMAD.HI.U32 R4, R14, R4, RZ ;  /* 0x000000040e047227 */ /* 0x002fca00078e00ff */
[----:B------:R-:W-:Y:S01]  /*1680*/  SHF.R.U32.HI R4, RZ, R5, R4 ;  /* 0x00000005ff047219 */ /* 0x000fe20000011604 */
[----:B--2---:R-:W-:Y:S01]  /*1690*/  IMAD.HI.U32 R3, R15, R3, RZ ;  /* 0x000000030f037227 */ /* 0x004fe200078e00ff */
[----:B------:R-:W-:-:S04]  /*16a0*/  ISETP.NE.AND P0, PT, R2, 0x1, PT ;  /* 0x000000010200780c */ /* 0x000fc80003f05270 */
[----:B---3--:R-:W-:-:S04]  /*16b0*/  SHF.R.U32.HI R3, RZ, R6, R3 ;  /* 0x00000006ff037219 */ /* 0x008fc80000011603 */
[----:B------:R-:W-:Y:S02]  /*16c0*/  SEL R3, R15, R3, !P0 ;  /* 0x000000030f037207 */ /* 0x000fe40004000000 */
[----:B----4-:R-:W-:-:S04]  /*16d0*/  ISETP.NE.AND P1, PT, R7, 0x1, PT ;  /* 0x000000010700780c */ /* 0x010fc80003f25270 */
[----:B------:R-:W-:-:S05]  /*16e0*/  SEL R5, R14, R4, !P1 ;  /* 0x000000040e057207 */ /* 0x000fca0004800000 */
[----:B------:R-:W-:Y:S02]  /*16f0*/  IMAD.IADD R4, R3, 0x1, -R5 ;  /* 0x0000000103047824 */ /* 0x000fe400078e0a05 */
[----:B------:R-:W-:Y:S02]  /*1700*/  IMAD.IADD R3, R5, 0x1, -R3 ;  /* 0x0000000105037824 */ /* 0x000fe400078e0a03 */
[----:B------:R-:W-:Y:S02]  /*1710*/  IMAD R14, R4, R7, R14 ;  /* 0x00000007040e7224 */ /* 0x000fe400078e020e */
[----:B------:R-:W-:Y:S02]  /*1720*/  IMAD R15, R3, R2, R15 ;  /* 0x00000002030f7224 */ /* 0x000fe400078e020f */
.L_x_20:
[----:B------:R-:W-:Y:S05]  /*1730*/  BRA.U !UP1, `(.L_x_21) ;  /* 0x00000001090c7547 */ /* 0x000fea000b800000 */
[----:B------:R-:W-:Y:S01]  /*1740*/  UCGABAR_WAIT ;  /* 0x0000000000007dc7 */ /* 0x000fe20008000000 */
[----:B------:R-:W-:Y:S01]  /*1750*/  CCTL.IVALL ;  /* 0x00000000ff00798f */ /* 0x000fe20002000000 */
[----:B------:R-:W-:Y:S05]  /*1760*/  BRA `(.L_x_22) ;  /* 0x0000000000047947 */ /* 0x000fea0003800000 */
.L_x_21:
[----:B------:R-:W-:Y:S06]  /*1770*/  BAR.SYNC.DEFER_BLOCKING 0x0 ;  /* 0x0000000000007b1d */ /* 0x000fec0000010000 */
.L_x_22:
[----:B------:R-:W-:Y:S05]  /*1780*/  BRA.U UP2, `(.L_x_23) ;  /* 0x0000001902f47547 */ /* 0x000fea000b800000 */
[----:B------:R-:W1:Y:S01]  /*1790*/  LDCU UR15, c[0x0][0x38c] ;  /* 0x00007180ff0f77ac */ /* 0x000e620008000800 */
[----:B------:R-:W2:Y:S01]  /*17a0*/  LDC R8, c[0x0][0x370] ;  /* 0x0000dc00ff087b82 */ /* 0x000ea20000000800 */
[C---:B------:R-:W-:Y:S01]  /*17b0*/  IMAD.SHL.U32 R19, R9.reuse, 0x20, RZ ;  /* 0x0000002009137824 */ /* 0x040fe200078e00ff */
[----:B------:R-:W-:Y:S01]  /*17c0*/  PLOP3.LUT P1, PT, PT, PT, UP5, 0x80, 0x8 ;  /* 0x000000000008781c */ /* 0x000fe20003f2f058 */
[----:B------:R-:W-:Y:S01]  /*17d0*/  UISETP.NE.AND UP1, UPT, UR10, URZ, UPT ;  /* 0x000000ff0a00728c */ /* 0x000fe2000bf25270 */
[----:B------:R-:W-:Y:S01]  /*17e0*/  ISETP.NE.AND P4, PT, R10, RZ, P5 ;  /* 0x000000ff0a00720c */ /* 0x000fe20002f85270 */
[----:B------:R-:W-:Y:S01]  /*17f0*/  IMAD.SHL.U32 R18, R9, 0x80, RZ ;  /* 0x0000008009127824 */ /* 0x000fe200078e00ff */
[----:B------:R-:W-:Y:S01]  /*1800*/  PLOP3.LUT P1, PT, P1, PT, PT, 0x8, 0x80 ;  /* 0x000000000080781c */ /* 0x000fe20000f2e170 */
[----:B------:R-:W-:Y:S01]  /*1810*/  IMAD.MOV.U32 R17, RZ, RZ, 0x1 ;  /* 0x00000001ff117424 */ /* 0x000fe200078e00ff */
[----:B------:R-:W3:Y:S01]  /*1820*/  LDC R0, c[0x0][0x374] ;  /* 0x0000dd00ff007b82 */ /* 0x000ee20000000800 */
[----:B------:R-:W-:Y:S01]  /*1830*/  IMAD.MOV.U32 R16, RZ, RZ, RZ ;  /* 0x000000ffff107224 */ /* 0x000fe200078e00ff */
[----:B------:R-:W-:Y:S01]  /*1840*/  CS2R R12, SRZ ;  /* 0x00000000000c7805 */ /* 0x000fe2000001ff00 */
[----:B------:R-:W-:Y:S01]  /*1850*/  IMAD.MOV.U32 R11, RZ, RZ, 0x1 ;  /* 0x00000001ff0b7424 */ /* 0x000fe200078e00ff */
[----:B------:R-:W-:Y:S01]  /*1860*/  LOP3.LUT R19, R19, 0x20, RZ, 0xc0, !PT ;  /* 0x0000002013137812 */ /* 0x000fe200078ec0ff */
[----:B------:R-:W4:Y:S01]  /*1870*/  LDCU.64 UR24, c[0x0][0x348] ;  /* 0x00006900ff1877ac */ /* 0x000f220008000a00 */
[----:B-1----:R-:W-:-:S02]  /*1880*/  UIADD3 UR4, UPT, UPT, UR15, 0x1f, URZ ;  /* 0x0000001f0f047890 */ /* 0x002fc4000fffe0ff */
[----:B------:R-:W-:Y:S02]  /*1890*/  USEL UR7, UR7, 0x2, UP1 ;  /* 0x0000000207077887 */ /* 0x000fe40008800000 */
[----:B------:R-:W-:Y:S01]  /*18a0*/  USHF.R.S32.HI UR22, URZ, 0x1f, UR4 ;  /* 0x0000001fff167899 */ /* 0x000fe20008011404 */
[----:B------:R-:W-:-:S03]  /*18b0*/  UMOV UR13, URZ ;  /* 0x000000ff000d7c82 */ /* 0x000fc60008000000 */
[----:B------:R-:W-:Y:S02]  /*18c0*/  ULEA.HI UR22, UR22, UR4, URZ, 0x5 ;  /* 0x0000000416167291 */ /* 0x000fe4000f8f28ff */
[----:B------:R-:W-:Y:S02]  /*18d0*/  UIADD3 UR4, UPT, UPT, UR15, -0x1, URZ ;  /* 0xffffffff0f047890 */ /* 0x000fe4000fffe0ff */
[----:B------:R-:W-:Y:S02]  /*18e0*/  USHF.R.S32.HI UR22, URZ, 0x5, UR22 ;  /* 0x00000005ff167899 */ /* 0x000fe40008011416 */
[----:B------:R-:W-:Y:S02]  /*18f0*/  UISETP.GE.U32.AND UP2, UPT, UR4, -0x3f, UPT ;  /* 0xffffffc10400788c */ /* 0x000fe4000bf46070 */
[----:B------:R-:W-:Y:S02]  /*1900*/  UISETP.LT.U32.AND UP0, UPT, UR22, 0x14, UPT ;  /* 0x000000141600788c */ /* 0x000fe4000bf01070 */
[----:B------:R-:W-:-:S02]  /*1910*/  UIADD3 UR15, UPT, UPT, UR15, 0x3e, URZ ;  /* 0x0000003e0f0f7890 */ /* 0x000fc4000fffe0ff */
[----:B------:R-:W-:-:S04]  /*1920*/  USEL UR21, UR22, 0x14, UP0 ;  /* 0x0000001416157887 */ /* 0x000fc80008000000 */
[----:B------:R-:W-:Y:S02]  /*1930*/  UIADD3 UR6, UPT, UPT, UR21, -0x1, URZ ;  /* 0xffffffff15067890 */ /* 0x000fe4000fffe0ff */
[----:B------:R-:W-:Y:S02]  /*1940*/  @UP2 UIADD3 UR6, UPT, UPT, UR21, URZ, URZ ;  /* 0x000000ff15062290 */ /* 0x000fe4000fffe0ff */
[----:B------:R-:W-:Y:S02]  /*1950*/  UIADD3 UR14, UPT, UPT, UR22, -UR21, URZ ;  /* 0x80000015160e7290 */ /* 0x000fe4000fffe0ff */
[----:B------:R-:W-:Y:S02]  /*1960*/  UIADD3 UR5, UPT, UPT, UR6, 0x1, URZ ;  /* 0x0000000106057890 */ /* 0x000fe4000fffe0ff */
[----:B--2-4-:R-:W-:-:S12]  /*1970*/  UIADD3 UR6, UPT, UPT, -UR6, URZ, URZ ;  /* 0x000000ff06067290 */ /* 0x014fd8000fffe1ff */
.L_x_43:
[----:B------:R-:W-:Y:S01]  /*1980*/  UISETP.NE.AND UP0, UPT, UR37, URZ, UPT ;  /* 0x000000ff2500728c */ /* 0x000fe2000bf05270 */
[----:B------:R-:W1:Y:S08]  /*1990*/  S2UR UR37, SR_CgaCtaId ;  /* 0x00000000002579c3 */ /* 0x000e700000008800 */
[----:B------:R-:W-:Y:S05]  /*19a0*/  BRA.U UP0, `(.L_x_24) ;  /* 0x0000000100347547 */ /* 0x000fea000b800000 */
[----:B------:R-:W2:Y:S01]  /*19b0*/  S2R R2, SR_CgaCtaId ;  /* 0x0000000000027919 */ /* 0x000ea20000008800 */
[----:B------:R-:W-:-:S04]  /*19c0*/  MOV R3, 0x400 ;  /* 0x0000040000037802 */ /* 0x000fc80000000f00 */
[----:B--2---:R-:W-:Y:S02]  /*19d0*/  LEA R2, R2, R3, 0x18 ;  /* 0x0000000302027211 */ /* 0x004fe400078ec0ff */
[----:B------:R-:W-:-:S03]  /*19e0*/  SHF.L.U32 R3, R11, 0x1f, RZ ;  /* 0x0000001f0b037819 */ /* 0x000fc600000006ff */
[----:B------:R-:W-:-:S04]  /*19f0*/  IMAD R2, R12, 0x8, R2 ;  /* 0x000000080c027824 */ /* 0x000fc800078e0202 */
[----:B------:R-:W2:Y:S02]  /*1a00*/  SYNCS.PHASECHK.TRANS64.TRYWAIT P0, [R2+URZ+0x1f0], R3 ;  /* 0x0001f003020075a7 */ /* 0x000ea400080011ff */
[----:B--2---:R-:W-:Y:S05]  /*1a10*/  @!P0 BRA `(.L_x_25) ;  /* 0x0000006c00148947 */ /* 0x004fea0003800000 */
.L_x_150:
[----:B------:R-:W-:Y:S01]  /*1a20*/  VIADD R12, R12, 0x1 ;  /* 0x000000010c0c7836 */ /* 0x000fe20000000000 */
[----:B------:R2:W-:Y:S04]  /*1a30*/  SYNCS.ARRIVE.TRANS64.A1T0 RZ, [R2+URZ+0x1e0], RZ ;  /* 0x0001e0ff02ff79a7 */ /* 0x0005e800081000ff */
[----:B------:R-:W-:-:S04]  /*1a40*/  ISETP.NE.AND P0, PT, R12, 0x2, PT ;  /* 0x000000020c00780c */ /* 0x000fc80003f05270 */
[----:B------:R-:W-:Y:S02]  /*1a50*/  SEL R12, R12, RZ, P0 ;  /* 0x000000ff0c0c7207 */ /* 0x000fe40000000000 */
[----:B--2---:R-:W-:-:S04]  /*1a60*/  SEL R2, RZ, 0x1, P0 ;  /* 0x00000001ff027807 */ /* 0x004fc80000000000 */
[----:B------:R-:W-:-:S07]  /*1a70*/  LOP3.LUT R11, R11, R2, RZ, 0x3c, !PT ;  /* 0x000000020b0b7212 */ /* 0x000fce00078e3cff */
.L_x_24:
[----:B------:R-:W-:Y:S01]  /*1a80*/  UMOV UR4, 0x400 ;  /* 0x0000040000047882 */ /* 0x000fe20000000000 */
[----:B------:R-:W-:Y:S01]  /*1a90*/  SHF.L.U32 R2, R17, 0x1f, RZ ;  /* 0x0000001f11027819 */ /* 0x000fe200000006ff */
[----:B-1----:R-:W-:Y:S01]  /*1aa0*/  ULEA UR4, UR37, UR4, 0x18 ;  /* 0x0000000425047291 */ /* 0x002fe2000f8ec0ff */
[----:B------:R-:W-:Y:S01]  /*1ab0*/  R2UR UR35, R18 ;  /* 0x00000000122372ca */ /* 0x000fe200000e0000 */
[----:B------:R-:W-:Y:S01]  /*1ac0*/  UISETP.GE.U32.AND UP0, UPT, UR15, 0x3f, UPT ;  /* 0x0000003f0f00788c */ /* 0x000fe2000bf06070 */
[----:B------:R-:W-:Y:S01]  /*1ad0*/  R2UR UR11, R19 ;  /* 0x00000000130b72ca */ /* 0x000fe200000e0000 */
[----:B------:R-:W-:Y:S01]  /*1ae0*/  ULEA UR8, UR13, UR4, 0x3 ;  /* 0x000000040d087291 */ /* 0x000fe2000f8e18ff */
[----:B------:R-:W-:-:S08]  /*1af0*/  UMOV UR23, URZ ;  /* 0x000000ff00177c82 */ /* 0x000fd00008000000 */
[----:B------:R1:W2:Y:S01]  /*1b00*/  SYNCS.PHASECHK.TRANS64.TRYWAIT P0, [UR8+0xa0], R2 ;  /* 0x0000a002ff0075a7 */ /* 0x0002a20008001108 */
[----:B------:R-:W-:-:S13]  /*1b10*/  R2UR UR8, R15 ;  /* 0x000000000f0872ca */ /* 0x000fda00000e0000 */
[----:B------:R-:W-:Y:S01]  /*1b20*/  ULEA UR11, UR8, UR11, 0x6 ;  /* 0x0000000b080b7291 */ /* 0x000fe2000f8e30ff */
[----:B-1----:R-:W-:-:S05]  /*1b30*/  LEA.HI R2, R14, R14, RZ, 0x1 ;  /* 0x0000000e0e027211 */ /* 0x002fca00078f08ff */
[----:B------:R-:W-:-:S05]  /*1b40*/  IMAD.SHL.U32 R2, R2, 0x80, RZ ;  /* 0x0000008002027824 */ /* 0x000fca00078e00ff */
[----:B------:R-:W-:-:S04]  /*1b50*/  LOP3.LUT R2, R2, 0xffffff00, RZ, 0xc0, !PT ;  /* 0xffffff0002027812 */ /* 0x000fc800078ec0ff */
[----:B------:R-:W-:-:S13]  /*1b60*/  R2UR UR9, R2 ;  /* 0x00000000020972ca */ /* 0x000fda00000e0000 */
[----:B------:R-:W-:Y:S01]  /*1b70*/  ULOP3.LUT UR35, UR9, 0x80, UR35, 0xf8, !UPT ;  /* 0x0000008009237892 */ /* 0x000fe2000f8ef823 */
[----:B------:R-:W-:Y:S11]  /*1b80*/  BRA.U !UP0, `(.L_x_26) ;  /* 0x0000000108c07547 */ /* 0x000ff6000b800000 */
[----:B------:R-:W-:Y:S01]  /*1b90*/  UMOV UR16, UR6 ;  /* 0x0000000600107c82 */ /* 0x000fe20008000000 */
[----:B------:R-:W-:Y:S01]  /*1ba0*/  UMOV UR17, UR13 ;  /* 0x0000000d00117c82 */ /* 0x000fe20008000000 */
[----:B------:R-:W-:-:S05]  /*1bb0*/  UMOV UR34, URZ ;  /* 0x000000ff00227c82 */ /* 0x000fca0008000000 */
.L_x_32:
[----:B------:R-:W-:Y:S01]  /*1bc0*/  ULEA UR33, UR17, UR4, 0x3 ;  /* 0x0000000411217291 */ /* 0x000fe2000f8e18ff */
[----:B------:R-:W-:Y:S01]  /*1bd0*/  @P5 MOV R3, 0x5000 ;  /* 0x0000500000035802 */ /* 0x000fe20000000f00 */
[----:B-12-4-:R-:W-:Y:S10]  /*1be0*/  @P0 BRA `(.L_x_27) ;  /* 0x00000000000c0947 */ /* 0x016ff40003800000 */
[----:B------:R-:W-:-:S04]  /*1bf0*/  SHF.L.U32 R4, R17, 0x1f, RZ ;  /* 0x0000001f11047819 */ /* 0x000fc800000006ff */
[----:B------:R-:W1:Y:S02]  /*1c00*/  SYNCS.PHASECHK.TRANS64.TRYWAIT P0, [UR33+0xa0], R4 ;  /* 0x0000a004ff0075a7 */ /* 0x000e640008001121 */
[----:B-1----:R-:W-:Y:S05]  /*1c10*/  @!P0 BRA `(.L_x_28) ;  /* 0x0000006800a88947 */ /* 0x002fea0003800000 */
.L_x_27:
[----:B------:R2:W-:Y:S01]  /*1c20*/  @P5 SYNCS.ARRIVE.TRANS64 RZ, [UR33], R3 ;  /* 0x00000003ffff59a7 */ /* 0x0005e20008000021 */
[----:B------:R-:W-:Y:S02]  /*1c30*/  ULOP3.LUT UR8, UR7, 0x2, URZ, 0xfc, !UPT ;  /* 0x0000000207087892 */ /* 0x000fe4000f8efcff */
[----:B------:R-:W-:Y:S02]  /*1c40*/  UIADD3 UR16, UPT, UPT, UR16, 0x1, URZ ;  /* 0x0000000110107890 */ /* 0x000fe4000fffe0ff */
[----:B------:R-:W-:Y:S02]  /*1c50*/  UISETP.NE.AND UP0, UPT, UR8, 0x2, UPT ;  /* 0x000000020800788c */ /* 0x000fe4000bf05270 */
[----:B------:R-:W-:-:S07]  /*1c60*/  UISETP.NE.AND UP2, UPT, UR16, 0x1, UPT ;  /* 0x000000011000788c */ /* 0x000fce000bf45270 */
[----:B------:R-:W-:Y:S05]  /*1c70*/  BRA.U UP0, `(.L_x_29) ;  /* 0x0000000100047547 */ /* 0x000fea000b800000 */
[----:B------:R-:W-:Y:S05]  /*1c80*/  BPT.TRAP 0x1 ;  /* 0x000000040000795c */ /* 0x000fea0000300000 */
.L_x_29:
[----:B------:R-:W-:Y:S04]  /*1c90*/  BSSY.RECONVERGENT B0, `(.L_x_30) ;  /* 0x0000003000007945 */ /* 0x000fe80003800200 */
[----:B------:R-:W-:Y:S05]  /*1ca0*/  @!P4 BRA `(.L_x_31) ;  /* 0x000000000004c947 */ /* 0x000fea0003800000 */
[----:B------:R-:W-:Y:S05]  /*1cb0*/  BPT.TRAP 0x1 ;  /* 0x000000040000795c */ /* 0x000fea0000300000 */
.L_x_31:
[----:B------:R-:W-:Y:S05]  /*1cc0*/  BSYNC.RECONVERGENT B0 ;  /* 0x0000000000007941 */ /* 0x000fea0003800200 */
.L_x_30:
[----:B------:R-:W-:Y:S02]  /*1cd0*/  UIADD3 UR13, UPT, UPT, UR17, 0x1, URZ ;  /* 0x00000001110d7890 */ /* 0x000fe4000fffe0ff */
[----:B------:R-:W-:Y:S02]  /*1ce0*/  ULEA UR32, UR17, UR4, 0xd ;  /* 0x0000000411207291 */ /* 0x000fe4000f8e68ff */
[----:B------:R-:W-:Y:S02]  /*1cf0*/  UISETP.NE.AND UP0, UPT, UR13, 0x14, UPT ;  /* 0x000000140d00788c */ /* 0x000fe4000bf05270 */
[----:B------:R-:W-:Y:S02]  /*1d00*/  UIADD3 UR28, UP1, UPT, UR24, 0x80, URZ ;  /* 0x00000080181c7890 */ /* 0x000fe4000ff3e0ff */
[----:B------:R-:W-:Y:S02]  /*1d10*/  USEL UR9, URZ, 0x1, UP0 ;  /* 0x00000001ff097887 */ /* 0x000fe40008000000 */
[----:B------:R-:W-:-:S02]  /*1d20*/  USEL UR13, UR13, URZ, UP0 ;  /* 0x000000ff0d0d7287 */ /* 0x000fc40008000000 */
[----:B------:R-:W-:Y:S02]  /*1d30*/  UIADD3 UR26, UP0, UPT, UR24, 0x180, URZ ;  /* 0x00000180181a7890 */ /* 0x000fe4000ff1e0ff */
[----:B------:R-:W-:Y:S01]  /*1d40*/  ULEA UR8, UR13, UR4, 0x3 ;  /* 0x000000040d087291 */ /* 0x000fe2000f8e18ff */
[----:B------:R-:W-:Y:S01]  /*1d50*/  LOP3.LUT R17, R17, UR9, RZ, 0x3c, !PT ;  /* 0x0000000911117c12 */ /* 0x000fe2000f8e3cff */
[----:B------:R-:W-:Y:S02]  /*1d60*/  ULOP3.LUT UR33, UR33, 0xfefffff8, URZ, 0xc0, !UPT ;  /* 0xfefffff821217892 */ /* 0x000fe4000f8ec0ff */
[----:B------:R-:W-:Y:S01]  /*1d70*/  UIADD3.X UR29, UPT, UPT, URZ, UR25, URZ, UP1, !UPT ;  /* 0x00000019ff1d7290 */ /* 0x000fe20008ffe4ff */
[----:B-1----:R-:W-:Y:S01]  /*1d80*/  SHF.L.U32 R2, R17, 0x1f, RZ ;  /* 0x0000001f11027819 */ /* 0x002fe200000006ff */
[----:B------:R-:W-:Y:S02]  /*1d90*/  UIADD3 UR32, UPT, UPT, UR32, 0x6600, URZ ;  /* 0x0000660020207890 */ /* 0x000fe4000fffe0ff */
[----:B------:R-:W-:Y:S01]  /*1da0*/  UIADD3.X UR27, UPT, UPT, URZ, UR25, URZ, UP0, !UPT ;  /* 0x00000019ff1b7290 */ /* 0x000fe200087fe4ff */
[----:B------:R1:W4:Y:S01]  /*1db0*/  SYNCS.PHASECHK.TRANS64.TRYWAIT P0, [UR8+0xa0], R2 ;  /* 0x0000a002ff0075a7 */ /* 0x0003220008001108 */
[----:B------:R-:W-:Y:S01]  /*1dc0*/  ULEA UR8, UR17, UR4, 0xb ;  /* 0x0000000411087291 */ /* 0x000fe2000f8e58ff */
[----:B------:R-:W-:Y:S01]  /*1dd0*/  UMOV UR18, 0x0 ;  /* 0x0000000000127882 */ /* 0x000fe20000000000 */
[----:B------:R-:W-:-:S02]  /*1de0*/  UMOV UR19, 0x10000000 ;  /* 0x1000000000137882 */ /* 0x000fc40000000000 */
[----:B------:R-:W-:Y:S01]  /*1df0*/  UIADD3 UR8, UPT, UPT, UR8, 0x2e600, URZ ;  /* 0x0002e60008087890 */ /* 0x000fe2000fffe0ff */
[----:B------:R2:W-:Y:S01]  /*1e00*/  UTMALDG.3D.2CTA [UR32], [UR28], desc[UR18] ;  /* 0x000012201c0075b4 */ /* 0x0005e20008211000 */
[----:B------:R-:W-:Y:S01]  /*1e10*/  UMOV UR10, UR34 ;  /* 0x00000022000a7c82 */ /* 0x000fe20008000000 */
[----:B------:R-:W-:Y:S01]  /*1e20*/  UMOV UR12, UR36 ;  /* 0x00000024000c7c82 */ /* 0x000fe20008000000 */
[----:B------:R-:W-:Y:S01]  /*1e30*/  UMOV UR9, UR33 ;  /* 0x0000002100097c82 */ /* 0x000fe20008000000 */
[----:B------:R-:W-:Y:S01]  /*1e40*/  UMOV UR23, UR5 ;  /* 0x0000000500177c82 */ /* 0x000fe20008000000 */
[----:B------:R-:W-:-:S03]  /*1e50*/  UMOV UR17, UR13 ;  /* 0x0000000d00117c82 */ /* 0x000fc60008000000 */
[----:B------:R1:W-:Y:S01]  /*1e60*/  UTMALDG.3D.2CTA [UR8], [UR26], desc[UR18] ;  /* 0x000012081a0075b4 */ /* 0x0003e20008211000 */
[----:B--2---:R-:W-:Y:S01]  /*1e70*/  UIADD3 UR34, UPT, UPT, UR34, 0x20, URZ ;  /* 0x0000002022227890 */ /* 0x004fe2000fffe0ff */
[----:B------:R-:W-:Y:S11]  /*1e80*/  BRA.U UP2, `(.L_x_32) ;  /* 0xfffffffd024c7547 */ /* 0x000ff6000b83ffff */
.L_x_26:
[----:B-1----:R-:W-:Y:S01]  /*1e90*/  ULEA UR8, UR13, UR4, 0x3 ;  /* 0x000000040d087291 */ /* 0x002fe2000f8e18ff */
[----:B------:R-:W-:Y:S01]  /*1ea0*/  SHF.L.U32 R2, R17, 0x1f, RZ ;  /* 0x0000001f11027819 */ /* 0x000fe200000006ff */
[----:B------:R-:W-:Y:S01]  /*1eb0*/  @!P1 SYNCS.ARRIVE.TRANS64.A1T0 RZ, [UR4+0x178], RZ ;  /* 0x000178ffffff99a7 */ /* 0x000fe20008100004 */
[----:B------:R-:W-:-:S06]  /*1ec0*/  UISETP.GT.AND UP0, UPT, UR22, UR21, UPT ;  /* 0x000000151600728c */ /* 0x000fcc000bf04270 */
[----:B--2-4-:R1:W2:Y:S03]  /*1ed0*/  SYNCS.PHASECHK.TRANS64.TRYWAIT P0, [UR8+0xa0], R2 ;  /* 0x0000a002ff0075a7 */ /* 0x0142a60008001108 */
[----:B------:R-:W-:Y:S05]  /*1ee0*/  BRA.U !UP0, `(.L_x_33) ;  /* 0x0000000108c07547 */ /* 0x000fea000b800000 */
[----:B------:R-:W-:Y:S01]  /*1ef0*/  UIADD3 UR26, UPT, UPT, UR14, UR23, URZ ;  /* 0x000000170e1a7290 */ /* 0x000fe2000fffe0ff */
[----:B------:R-:W-:-:S11]  /*1f00*/  UMOV UR27, UR13 ;  /* 0x0000000d001b7c82 */ /* 0x000fd60008000000 */
.L_x_39:
[----:B------:R-:W-:Y:S01]  /*1f10*/  ULEA UR17, UR27, UR4, 0x3 ;  /* 0x000000041b117291 */ /* 0x000fe2000f8e18ff */
[----:B--2---:R-:W-:Y:S01]  /*1f20*/  @P5 MOV R3, 0x5000 ;  /* 0x0000500000035802 */ /* 0x004fe20000000f00 */
[----:B-12---:R-:W-:Y:S10]  /*1f30*/  @P0 BRA `(.L_x_34) ;  /* 0x00000000000c0947 */ /* 0x006ff40003800000 */
[----:B------:R-:W-:-:S04]  /*1f40*/  SHF.L.U32 R4, R17, 0x1f, RZ ;  /* 0x0000001f11047819 */ /* 0x000fc800000006ff */
[----:B------:R-:W2:Y:S02]  /*1f50*/  SYNCS.PHASECHK.TRANS64.TRYWAIT P0, [UR17+0xa0], R4 ;  /* 0x0000a004ff0075a7 */ /* 0x000ea40008001111 */
[----:B--2---:R-:W-:Y:S05]  /*1f60*/  @!P0 BRA `(.L_x_35) ;  /* 0x0000006400ec8947 */ /* 0x004fea0003800000 */
.L_x_34:
[----:B------:R2:W-:Y:S01]  /*1f70*/  @P5 SYNCS.ARRIVE.TRANS64 RZ, [UR17], R3 ;  /* 0x00000003ffff59a7 */ /* 0x0005e20008000011 */
[----:B------:R-:W-:-:S04]  /*1f80*/  ULOP3.LUT UR8, UR7, 0x2, URZ, 0xfc, !UPT ;  /* 0x0000000207087892 */ /* 0x000fc8000f8efcff */
[----:B------:R-:W-:-:S09]  /*1f90*/  UISETP.NE.AND UP0, UPT, UR8, 0x2, UPT ;  /* 0x000000020800788c */ /* 0x000fd2000bf05270 */
[----:B------:R-:W-:Y:S05]  /*1fa0*/  BRA.U UP0, `(.L_x_36) ;  /* 0x0000000100047547 */ /* 0x000fea000b800000 */
[----:B------:R-:W-:Y:S05]  /*1fb0*/  BPT.TRAP 0x1 ;  /* 0x000000040000795c */ /* 0x000fea0000300000 */
.L_x_36:
[----:B------:R-:W-:Y:S04]  /*1fc0*/  BSSY.RECONVERGENT B0, `(.L_x_37) ;  /* 0x0000003000007945 */ /* 0x000fe80003800200 */
[----:B------:R-:W-:Y:S05]  /*1fd0*/  @!P4 BRA `(.L_x_38) ;  /* 0x000000000004c947 */ /* 0x000fea0003800000 */
[----:B------:R-:W-:Y:S05]  /*1fe0*/  BPT.TRAP 0x1 ;  /* 0x000000040000795c */ /* 0x000fea0000300000 */
.L_x_38:
[----:B------:R-:W-:Y:S05]  /*1ff0*/  BSYNC.RECONVERGENT B0 ;  /* 0x0000000000007941 */ /* 0x000fea0003800200 */
.L_x_37:
        /* <DEDUP_REMOVED lines=9> */
[----:B------:R-:W-:Y:S02]  /*2090*/  USHF.L.U32 UR18, UR23, 0x5, URZ ;  /* 0x0000000517127899 */ /* 0x000fe400080006ff */
[----:B------:R-:W-:Y:S01]  /*20a0*/  ULOP3.LUT UR17, UR17, 0xfefffff8, URZ, 0xc0, !UPT ;  /* 0xfefffff811117892 */ /* 0x000fe2000f8ec0ff */
[----:B-1----:R-:W-:Y:S01]  /*20b0*/  SHF.L.U32 R2, R17, 0x1f, RZ ;  /* 0x0000001f11027819 */ /* 0x002fe200000006ff */
[----:B------:R-:W-:Y:S02]  /*20c0*/  UIADD3 UR16, UPT, UPT, UR16, 0x6600, URZ ;  /* 0x0000660010107890 */ /* 0x000fe4000fffe0ff */
[----:B------:R-:W-:Y:S01]  /*20d0*/  UIADD3.X UR33, UPT, UPT, URZ, UR25, URZ, UP1, !UPT ;  /* 0x00000019ff217290 */ /* 0x000fe20008ffe4ff */
[----:B------:R4:W1:Y:S01]  /*20e0*/  SYNCS.PHASECHK.TRANS64.TRYWAIT P0, [UR8+0xa0], R2 ;  /* 0x0000a002ff0075a7 */ /* 0x0008620008001108 */
[----:B------:R-:W-:-:S02]  /*20f0*/  ULEA UR8, UR27, UR4, 0xb ;  /* 0x000000041b087291 */ /* 0x000fc4000f8e58ff */
[----:B------:R-:W-:Y:S02]  /*2100*/  UIADD3.X UR31, UPT, UPT, URZ, UR25, URZ, UP0, !UPT ;  /* 0x00000019ff1f7290 */ /* 0x000fe400087fe4ff */
[----:B------:R-:W-:Y:S01]  /*2110*/  UIADD3 UR8, UPT, UPT, UR8, 0x2e600, URZ ;  /* 0x0002e60008087890 */ /* 0x000fe2000fffe0ff */
[----:B------:R-:W-:Y:S01]  /*2120*/  UMOV UR28, 0x0 ;  /* 0x00000000001c7882 */ /* 0x000fe20000000000 */
[----:B------:R-:W-:Y:S01]  /*2130*/  UMOV UR29, 0x10000000 ;  /* 0x10000000001d7882 */ /* 0x000fe20000000000 */
[----:B------:R-:W-:Y:S01]  /*2140*/  UMOV UR19, UR35 ;  /* 0x0000002300137c82 */ /* 0x000fe20008000000 */
[----:B------:R-:W-:Y:S01]  /*2150*/  UMOV UR20, UR36 ;  /* 0x0000002400147c82 */ /* 0x000fe20008000000 */
[----:B------:R-:W-:Y:S01]  /*2160*/  UMOV UR12, UR36 ;  /* 0x00000024000c7c82 */ /* 0x000fe20008000000 */
[----:B------:R-:W-:Y:S01]  /*2170*/  UMOV UR9, UR17 ;  /* 0x0000001100097c82 */ /* 0x000fe20008000000 */
[----:B------:R-:W-:Y:S01]  /*2180*/  UMOV UR10, UR18 ;  /* 0x00000012000a7c82 */ /* 0x000fe20008000000 */
[----:B------:R4:W-:Y:S01]  /*2190*/  UTMALDG.3D.2CTA [UR16], [UR32], desc[UR28] ;  /* 0x00001c10200075b4 */ /* 0x0009e20008211000 */
[----:B------:R-:W-:Y:S01]  /*21a0*/  UIADD3 UR23, UPT, UPT, UR23, 0x1, URZ ;  /* 0x0000000117177890 */ /* 0x000fe2000fffe0ff */
[----:B------:R-:W-:-:S03]  /*21b0*/  UMOV UR27, UR13 ;  /* 0x0000000d001b7c82 */ /* 0x000fc60008000000 */
[----:B------:R-:W-:Y:S01]  /*21c0*/  UISETP.NE.AND UP0, UPT, UR23, UR26, UPT ;  /* 0x0000001a1700728c */ /* 0x000fe2000bf05270 */
[----:B------:R4:W-:Y:S08]  /*21d0*/  UTMALDG.3D.2CTA [UR8], [UR30], desc[UR28] ;  /* 0x00001c081e0075b4 */ /* 0x0009f00008211000 */
[----:B----4-:R-:W-:Y:S05]  /*21e0*/  BRA.U UP0, `(.L_x_39) ;  /* 0xfffffffd00487547 */ /* 0x010fea000b83ffff */
.L_x_33:
[C---:B-1----:R-:W-:Y:S01]  /*21f0*/  LEA R2, R16.reuse, UR4, 0x3 ;  /* 0x0000000410027c11 */ /* 0x042fe2000f8e18ff */
[----:B------:R-:W-:Y:S01]  /*2200*/  NOP ;  /* 0x0000000000007918 */ /* 0x000fe20000000000 */
[----:B--2---:R-:W-:Y:S02]  /*2210*/  SHF.L.U32 R3, R13, 0x1f, RZ ;  /* 0x0000001f0d037819 */ /* 0x004fe400000006ff */
[----:B------:R-:W-:Y:S02]  /*2220*/  LEA R4, R16, UR4, 0x4 ;  /* 0x0000000410047c11 */ /* 0x000fe4000f8e20ff */
[----:B------:R-:W1:Y:S02]  /*2230*/  SYNCS.PHASECHK.TRANS64.TRYWAIT P0, [R2+URZ+0x180], R3 ;  /* 0x00018003020075a7 */ /* 0x000e6400080011ff */
[----:B-1----:R-:W-:Y:S05]  /*2240*/  @!P0 BRA `(.L_x_40) ;  /* 0x00000064004c8947 */ /* 0x002fea0003800000 */
.L_x_153:
[----:B------:R-:W2:Y:S01]  /*2250*/  LDS.128 R4, [R4+0x210] ;  /* 0x0002100004047984 */ /* 0x000ea20000000c00 */
[----:B------:R-:W-:Y:S01]  /*2260*/  ISETP.GE.AND P0, PT, R40, 0x1, PT ;  /* 0x000000012800780c */ /* 0x000fe20003f06270 */
[----:B-1----:R-:W-:Y:S01]  /*2270*/  VIADD R2, R2, 0x190 ;  /* 0x0000019002027836 */ /* 0x002fe20000000000 */
[----:B------:R-:W-:Y:S01]  /*2280*/  @!PT LDS RZ, [RZ] ;  /* 0x00000000fffff984 */ /* 0x000fe20000000800 */
[----:B------:R-:W-:Y:S01]  /*2290*/  @!PT LDS RZ, [RZ] ;  /* 0x00000000fffff984 */ /* 0x000fe20000000800 */
[----:B------:R-:W-:Y:S01]  /*22a0*/  @!PT LDS RZ, [RZ] ;  /* 0x00000000fffff984 */ /* 0x000fe20000000800 */
[----:B------:R-:W-:Y:S01]  /*22b0*/  @!PT LDS RZ, [RZ] ;  /* 0x00000000fffff984 */ /* 0x000fe20000000800 */
[----:B------:R1:W-:Y:S06]  /*22c0*/  MEMBAR.ALL.CTA ;  /* 0x0000000000007992 */ /* 0x0003ec0000008000 */
[----:B-1----:R-:W1:Y:S01]  /*22d0*/  FENCE.VIEW.ASYNC.S ;  /* 0x00000000000073c6 */ /* 0x002e620000000000 */
[----:B------:R-:W-:-:S04]  /*22e0*/  PRMT R2, RZ, 0x654, R2 ;  /* 0x00000654ff027816 */ /* 0x000fc80000000002 */
[----:B-1----:R1:W-:Y:S01]  /*22f0*/  SYNCS.ARRIVE.TRANS64.RED.A1T0 RZ, [R2+URZ], RZ ;  /* 0x000000ff02ff79a7 */ /* 0x0023e200081004ff */
[----:B--2---:R-:W-:-:S13]  /*2300*/  LOP3.LUT P2, RZ, R6, 0x1, RZ, 0xc0, !PT ;  /* 0x0000000106ff7812 */ /* 0x004fda000784c0ff */
[----:B------:R-:W-:Y:S01]  /*2310*/  @P2 SHF.R.U32.HI R3, RZ, 0x10, R5 ;  /* 0x00000010ff032819 */ /* 0x000fe20000011605 */
[----:B------:R-:W-:Y:S01]  /*2320*/  VOTEU.ANY UP0, P2 ;  /* 0x0000000000ff7886 */ /* 0x000fe20001000100 */
[----:B------:R-:W-:Y:S02]  /*2330*/  @P2 MOV R10, R4 ;  /* 0x00000004000a2202 */ /* 0x000fe40000000f00 */
[----:B------:R-:W-:Y:S02]  /*2340*/  @P2 R2UR.BROADCAST UR8, R3 ;  /* 0x00000000030822ca */ /* 0x000fe400008e0000 */
[----:B------:R-:W-:-:S11]  /*2350*/  @P2 LOP3.LUT R9, R5, 0xffff, RZ, 0xc0, !PT ;  /* 0x0000ffff05092812 */ /* 0x000fd600078ec0ff */
[----:B------:R-:W-:Y:S01]  /*2360*/  @UP0 UMOV UR36, UR8 ;  /* 0x0000000800240c82 */ /* 0x000fe20008000000 */
[----:B-1----:R-:W-:Y:S05]  /*2370*/  @!P0 BRA `(.L_x_41) ;  /* 0x0000000000b88947 */ /* 0x002fea0003800000 */
[----:B------:R-:W3:Y:S01]  /*2380*/  LDC.64 R4, c[0x0][0xb18] ;  /* 0x0002c600ff047b82 */ /* 0x000ee20000000a00 */
[----:B------:R-:W-:-:S07]  /*2390*/  ISETP.NE.AND P3, PT, R40, 0x1, PT ;  /* 0x000000012800780c */ /* 0x000fce0003f65270 */
[----:B------:R-:W1:Y:S08]  /*23a0*/  LDC.64 R6, c[0x0][0xb10] ;  /* 0x0002c400ff067b82 */ /* 0x000e700000000a00 */
[----:B------:R-:W2:Y:S08]  /*23b0*/  LDC R14, c[0x0][0xb20] ;  /* 0x0002c800ff0e7b82 */ /* 0x000eb00000000800 */
[----:B------:R-:W4:Y:S01]  /*23c0*/  LDC R15, c[0x0][0xb0c] ;  /* 0x0002c300ff0f7b82 */ /* 0x000f220000000800 */
[----:B---3--:R-:W-:Y:S01]  /*23d0*/  IMAD.HI.U32 R21, R0, R5, RZ ;  /* 0x0000000500157227 */ /* 0x008fe200078e00ff */
[----:B------:R-:W-:-:S03]  /*23e0*/  ISETP.NE.AND P0, PT, R4, 0x1, PT ;  /* 0x000000010400780c */ /* 0x000fc60003f05270 */
[----:B------:R-:W-:-:S03]  /*23f0*/  IMAD.HI.U32 R5, R9, R5, RZ ;  /* 0x0000000509057227 */ /* 0x000fc600078e00ff */
[----:B------:R-:W3:Y:S01]  /*2400*/  LDC.64 R2, c[0x0][0xb28] ;  /* 0x0002ca00ff027b82 */ /* 0x000ee20000000a00 */
[----:B-1----:R-:W-:-:S04]  /*2410*/  IMAD.HI.U32 R22, R8, R6, RZ ;  /* 0x0000000608167227 */ /* 0x002fc800078e00ff */
[----:B------:R-:W-:Y:S01]  /*2420*/  IMAD.HI.U32 R23, R10, R6, RZ ;  /* 0x000000060a177227 */ /* 0x000fe200078e00ff */
[----:B------:R-:W-:Y:S02]  /*2430*/  SHF.R.U32.HI R22, RZ, R7, R22 ;  /* 0x00000007ff167219 */ /* 0x000fe40000011616 */
[-C--:B--2---:R-:W-:Y:S02]  /*2440*/  SHF.R.U32.HI R21, RZ, R14.reuse, R21 ;  /* 0x0000000eff157219 */ /* 0x084fe40000011615 */
[----:B------:R-:W-:Y:S02]  /*2450*/  SHF.R.U32.HI R5, RZ, R14, R5 ;  /* 0x0000000eff057219 */ /* 0x000fe40000011605 */
[----:B------:R-:W-:Y:S02]  /*2460*/  SEL R21, R0, R21, !P0 ;  /* 0x0000001500157207 */ /* 0x000fe40004000000 */
[----:B------:R-:W-:Y:S02]  /*2470*/  SHF.R.U32.HI R23, RZ, R7, R23 ;  /* 0x00000007ff177219 */ /* 0x000fe40000011617 */
[----:B----4-:R-:W-:-:S02]  /*2480*/  ISETP.NE.AND P1, PT, R15, 0x1, PT ;  /* 0x000000010f00780c */ /* 0x010fc40003f25270 */
[----:B------:R-:W-:Y:S02]  /*2490*/  SEL R5, R9, R5, !P0 ;  /* 0x0000000509057207 */ /* 0x000fe40004000000 */
[----:B------:R-:W-:Y:S02]  /*24a0*/  SEL R22, R8, R22, !P1 ;  /* 0x0000001608167207 */ /* 0x000fe40004800000 */
[----:B------:R-:W-:Y:S01]  /*24b0*/  SEL R23, R10, R23, !P1 ;  /* 0x000000170a177207 */ /* 0x000fe20004800000 */
[----:B---3--:R-:W-:-:S04]  /*24c0*/  IMAD.HI.U32 R20, R21, R2, RZ ;  /* 0x0000000215147227 */ /* 0x008fc800078e00ff */
        /* <DEDUP_REMOVED lines=10> */
[----:B------:R-:W-:-:S04]  /*2570*/  @!P0 IMAD.HI.U32 R7, R23, R2, RZ ;  /* 0x0000000217078227 */ /* 0x000fc800078e00ff */
[----:B------:R-:W-:Y:S01]  /*2580*/  IMAD.MOV R2, RZ, RZ, -R6 ;  /* 0x000000ffff027224 */ /* 0x000fe200078e0a06 */
[----:B------:R-:W-:Y:S02]  /*2590*/  @!P0 SHF.R.U32.HI R3, RZ, R3, R7 ;  /* 0x00000003ff038219 */ /* 0x000fe40000011607 */
[----:B------:R-:W-:Y:S01]  /*25a0*/  IADD3 R7, PT, PT, -R5, RZ, RZ ;  /* 0x000000ff05077210 */ /* 0x000fe20007ffe1ff */
[----:B------:R-:W-:Y:S01]  /*25b0*/  IMAD R2, R40, R2, R5 ;  /* 0x0000000228027224 */ /* 0x000fe200078e0205 */
        /* <DEDUP_REMOVED lines=10> */
.L_x_41:
[----:B------:R-:W1:Y:S02]  /*2660*/  LDCU UR8, c[0x0][0xb30] ;  /* 0x00016600ff0877ac */ /* 0x000e640008000800 */
[----:B-1----:R-:W-:-:S09]  /*2670*/  UISETP.NE.AND UP0, UPT, UR8, 0x1, UPT ;  /* 0x000000010800788c */ /* 0x002fd2000bf05270 */
[----:B------:R-:W-:Y:S05]  /*2680*/  BRA.U UP0, `(.L_x_42) ;  /* 0x0000000100407547 */ /* 0x000fea000b800000 */
[----:B------:R-:W1:Y:S08]  /*2690*/  LDC.64 R4, c[0x0][0xb10] ;  /* 0x0002c400ff047b82 */ /* 0x000e700000000a00 */
[----:B------:R-:W2:Y:S08]  /*26a0*/  LDC.64 R2, c[0x0][0xb18] ;  /* 0x0002c600ff027b82 */ /* 0x000eb00000000a00 */
[----:B------:R-:W4:Y:S08]  /*26b0*/  LDC R6, c[0x0][0xb20] ;  /* 0x0002c800ff067b82 */ /* 0x000f300000000800 */
[----:B------:R-:W3:Y:S01]  /*26c0*/  LDC R7, c[0x0][0xb0c] ;  /* 0x0002c300ff077b82 */ /* 0x000ee20000000800 */
[----:B-1----:R-:W-:-:S05]  /*26d0*/  IMAD.HI.U32 R4, R10, R4, RZ ;  /* 0x000000040a047227 */ /* 0x002fca00078e00ff */
[----:B------:R-:W-:Y:S01]  /*26e0*/  SHF.R.U32.HI R4, RZ, R5, R4 ;  /* 0x00000005ff047219 */ /* 0x000fe20000011604 */
[----:B--2---:R-:W-:Y:S01]  /*26f0*/  IMAD.HI.U32 R3, R9, R3, RZ ;  /* 0x0000000309037227 */ /* 0x004fe200078e00ff */
[----:B------:R-:W-:-:S04]  /*2700*/  ISETP.NE.AND P0, PT, R2, 0x1, PT ;  /* 0x000000010200780c */ /* 0x000fc80003f05270 */
[----:B----4-:R-:W-:-:S04]  /*2710*/  SHF.R.U32.HI R3, RZ, R6, R3 ;  /* 0x00000006ff037219 */ /* 0x010fc80000011603 */
[----:B------:R-:W-:Y:S02]  /*2720*/  SEL R3, R9, R3, !P0 ;  /* 0x0000000309037207 */ /* 0x000fe40004000000 */
[----:B---3--:R-:W-:-:S04]  /*2730*/  ISETP.NE.AND P1, PT, R7, 0x1, PT ;  /* 0x000000010700780c */ /* 0x008fc80003f25270 */
[----:B------:R-:W-:-:S05]  /*2740*/  SEL R4, R10, R4, !P1 ;  /* 0x000000040a047207 */ /* 0x000fca0004800000 */
[----:B------:R-:W-:Y:S02]  /*2750*/  IMAD.IADD R5, R3, 0x1, -R4 ;  /* 0x0000000103057824 */ /* 0x000fe400078e0a04 */
[----:B------:R-:W-:Y:S02]  /*2760*/  IMAD.IADD R3, R4, 0x1, -R3 ;  /* 0x0000000104037824 */ /* 0x000fe400078e0a03 */
[----:B------:R-:W-:Y:S02]  /*2770*/  IMAD R10, R5, R7, R10 ;  /* 0x00000007050a7224 */ /* 0x000fe400078e020a */
[----:B------:R-:W-:-:S07]  /*2780*/  IMAD R9, R3, R2, R9 ;  /* 0x0000000203097224 */ /* 0x000fce00078e0209 */
.L_x_42:
[----:B------:R-:W-:Y:S01]  /*2790*/  VIADD R16, R16, 0x1 ;  /* 0x0000000110107836 */ /* 0x000fe20000000000 */
[----:B------:R-:W-:Y:S01]  /*27a0*/  PLOP3.LUT P1, PT, PT, PT, PT, 0x80, 0x8 ;  /* 0x000000000008781c */ /* 0x000fe20003f2f070 */
[----:B------:R-:W-:Y:S02]  /*27b0*/  IMAD.IADD R14, R10, 0x1, R91 ;  /* 0x000000010a0e7824 */ /* 0x000fe400078e025b */
[----:B------:R-:W-:Y:S01]  /*27c0*/  IMAD.IADD R15, R9, 0x1, R90 ;  /* 0x00000001090f7824 */ /* 0x000fe200078e025a */
[----:B------:R-:W-:-:S04]  /*27d0*/  ISETP.NE.AND P0, PT, R16, 0x2, PT ;  /* 0x000000021000780c */ /* 0x000fc80003f05270 */
[----:B------:R-:W-:Y:S02]  /*27e0*/  SEL R2, RZ, 0x1, P0 ;  /* 0x00000001ff027807 */ /* 0x000fe40000000000 */
[----:B------:R-:W-:Y:S02]  /*27f0*/  SEL R16, R16, RZ, P0 ;  /* 0x000000ff10107207 */ /* 0x000fe40000000000 */
[----:B------:R-:W-:Y:S01]  /*2800*/  LOP3.LUT R13, R13, R2, RZ, 0x3c, !PT ;  /* 0x000000020d0d7212 */ /* 0x000fe200078e3cff */
[----:B------:R-:W-:Y:S06]  /*2810*/  @P2 BRA `(.L_x_43) ;  /* 0xfffffff000582947 */ /* 0x000fec000383ffff */
[----:B------:R-:W-:Y:S01]  /*2820*/  UIADD3 UR4, UPT, UPT, UR4, 0xa0, URZ ;  /* 0x000000a004047890 */ /* 0x000fe2000fffe0ff */
[----:B------:R-:W-:-:S03]  /*2830*/  SHF.L.U32 R2, R17, 0x1f, RZ ;  /* 0x0000001f11027819 */ /* 0x000fc600000006ff */
[----:B------:R-:W-:-:S09]  /*2840*/  ULEA UR5, UR13, UR4, 0x3 ;  /* 0x000000040d057291 */ /* 0x000fd2000f8e18ff */
[----:B------:R-:W1:Y:S02]  /*2850*/  SYNCS.PHASECHK.TRANS64.TRYWAIT P0, [UR5], R2 ;  /* 0x00000002ff0075a7 */ /* 0x000e640008001105 */
[----:B-1----:R-:W-:Y:S05]  /*2860*/  @!P0 BRA `(.L_x_44) ;  /* 0x0000005c00d88947 */ /* 0x002fea0003800000 */
.L_x_155:
[----:B------:R-:W-:-:S04]  /*2870*/  UIADD3 UR6, UPT, UPT, UR13, 0x1, URZ ;  /* 0x000000010d067890 */ /* 0x000fc8000fffe0ff */
[----:B------:R-:W-:-:S04]  /*2880*/  UISETP.NE.AND UP0, UPT, UR6, 0x14, UPT ;  /* 0x000000140600788c */ /* 0x000fc8000bf05270 */
[----:B------:R-:W-:Y:S02]  /*2890*/  USEL UR7, URZ, 0x1, UP0 ;  /* 0x00000001ff077887 */ /* 0x000fe40008000000 */
[----:B------:R-:W-:-:S04]  /*28a0*/  USEL UR6, UR6, URZ, UP0 ;  /* 0x000000ff06067287 */ /* 0x000fc80008000000 */
[----:B------:R-:W-:Y:S01]  /*28b0*/  ULEA UR5, UR6, UR4, 0x3 ;  /* 0x0000000406057291 */ /* 0x000fe2000f8e18ff */
[----:B-1----:R-:W-:-:S04]  /*28c0*/  LOP3.LUT R2, R17, UR7, RZ, 0x3c, !PT ;  /* 0x0000000711027c12 */ /* 0x002fc8000f8e3cff */
[----:B------:R-:W-:-:S04]  /*28d0*/  SHF.L.U32 R3, R2, 0x1f, RZ ;  /* 0x0000001f02037819 */ /* 0x000fc800000006ff */
[----:B------:R-:W1:Y:S02]  /*28e0*/  SYNCS.PHASECHK.TRANS64.TRYWAIT P0, [UR5], R3 ;  /* 0x00000003ff0075a7 */ /* 0x000e640008001105 */
[----:B-1----:R-:W-:Y:S05]  /*28f0*/  @!P0 BRA `(.L_x_45) ;  /* 0x0000005c00cc8947 */ /* 0x002fea0003800000 */
.L_x_157:
[----:B------:R-:W-:-:S04]  /*2900*/  UIADD3 UR6, UPT, UPT, UR6, 0x1, URZ ;  /* 0x0000000106067890 */ /* 0x000fc8000fffe0ff */
[----:B------:R-:W-:-:S04]  /*2910*/  UISETP.NE.AND UP0, UPT, UR6, 0x14, UPT ;  /* 0x000000140600788c */ /* 0x000fc8000bf05270 */
[----:B------:R-:W-:Y:S02]  /*2920*/  USEL UR7, URZ, 0x1, UP0 ;  /* 0x00000001ff077887 */ /* 0x000fe40008000000 */
[----:B------:R-:W-:-:S04]  /*2930*/  USEL UR6, UR6, URZ, UP0 ;  /* 0x000000ff06067287 */ /* 0x000fc80008000000 */
[----:B------:R-:W-:Y:S01]  /*2940*/  ULEA UR5, UR6, UR4, 0x3 ;  /* 0x0000000406057291 */ /* 0x000fe2000f8e18ff */
[----:B------:R-:W-:-:S04]  /*2950*/  LOP3.LUT R2, R2, UR7, RZ, 0x3c, !PT ;  /* 0x0000000702027c12 */ /* 0x000fc8000f8e3cff */
[----:B-1----:R-:W-:-:S04]  /*2960*/  SHF.L.U32 R3, R2, 0x1f, RZ ;  /* 0x0000001f02037819 */ /* 0x002fc800000006ff */
[----:B------:R-:W1:Y:S02]  /*2970*/  SYNCS.PHASECHK.TRANS64.TRYWAIT P0, [UR5], R3 ;  /* 0x00000003ff0075a7 */ /* 0x000e640008001105 */
[----:B-1----:R-:W-:Y:S05]  /*2980*/  @!P0 BRA `(.L_x_46) ;  /* 0x0000005c00c08947 */ /* 0x002fea0003800000 */
.L_x_159:
        /* <DEDUP_REMOVED lines=9> */
.L_x_161:
        /* <DEDUP_REMOVED lines=9> */
.L_x_163:
        /* <DEDUP_REMOVED lines=9> */
.L_x_165:
        /* <DEDUP_REMOVED lines=9> */
.L_x_167:
        /* <DEDUP_REMOVED lines=9> */
.L_x_169:
        /* <DEDUP_REMOVED lines=9> */
.L_x_171:
        /* <DEDUP_REMOVED lines=9> */
.L_x_173:
        /* <DEDUP_REMOVED lines=9> */
.L_x_175:
        /* <DEDUP_REMOVED lines=9> */
.L_x_177:
        /* <DEDUP_REMOVED lines=9> */
.L_x_179:
        /* <DEDUP_REMOVED lines=9> */
.L_x_181:
        /* <DEDUP_REMOVED lines=9> */
.L_x_183:
        /* <DEDUP_REMOVED lines=9> */
.L_x_185:
        /* <DEDUP_REMOVED lines=9> */
.L_x_187:
        /* <DEDUP_REMOVED lines=9> */
.L_x_189:
        /* <DEDUP_REMOVED lines=9> */
.L_x_191:
[----:B------:R-:W-:-:S04]  /*3290*/  UIADD3 UR6, UPT, UPT, UR6, 0x1, URZ ;  /* 0x0000000106067890 */ /* 0x000fc8000fffe0ff */
[----:B------:R-:W-:-:S04]  /*32a0*/  UISETP.NE.AND UP0, UPT, UR6, 0x14, UPT ;  /* 0x000000140600788c */ /* 0x000fc8000bf05270 */
[----:B------:R-:W-:Y:S02]  /*32b0*/  USEL UR5, URZ, 0x1, UP0 ;  /* 0x00000001ff057887 */ /* 0x000fe40008000000 */
[----:B------:R-:W-:-:S04]  /*32c0*/  USEL UR6, UR6, URZ, UP0 ;  /* 0x000000ff06067287 */ /* 0x000fc80008000000 */
[----:B------:R-:W-:Y:S01]  /*32d0*/  ULEA UR6, UR6, UR4, 0x3 ;  /* 0x0000000406067291 */ /* 0x000fe2000f8e18ff */
[----:B------:R-:W-:-:S04]  /*32e0*/  LOP3.LUT R2, R2, UR5, RZ, 0x3c, !PT ;  /* 0x0000000502027c12 */ /* 0x000fc8000f8e3cff */
[----:B------:R-:W-:Y:S01]  /*32f0*/  SHF.L.U32 R2, R2, 0x1f, RZ ;  /* 0x0000001f02027819 */ /* 0x000fe200000006ff */
[----:B-1-3--:R-:W-:-:S07]  /*3300*/  IMAD.U32 R0, RZ, RZ, UR6 ;  /* 0x00000006ff007e24 */ /* 0x00afce000f8e00ff */
.L_x_63:
[----:B-1----:R1:W2:Y:S02]  /*3310*/  SYNCS.PHASECHK.TRANS64.TRYWAIT P0, [R0+URZ], R2 ;  /* 0x00000002000075a7 */ /* 0x0022a400080011ff */
[----:B--2---:R-:W-:Y:S05]  /*3320*/  @!P0 NANOSLEEP.SYNCS 0x989680 ;  /* 0x009896800000895d */ /* 0x004fea0003900000 */
[----:B------:R-:W2:Y:S02]  /*3330*/  @!P0 SYNCS.PHASECHK.TRANS64 P0, [R0+URZ], R2 ;  /* 0x00000002000085a7 */ /* 0x000ea400080010ff */
[----:B--2---:R-:W-:Y:S05]  /*3340*/  @P0 EXIT ;  /* 0x000000000000094d */ /* 0x004fea0003800000 */
[----:B------:R-:W-:Y:S05]  /*3350*/  BRA `(.L_x_63) ;  /* 0xfffffffc00ec7947 */ /* 0x000fea000383ffff */
.L_x_23:
[----:B------:R-:W-:-:S04]  /*3360*/  UISETP.NE.AND UP1, UPT, UR37, URZ, UPT ;  /* 0x000000ff2500728c */ /* 0x000fc8000bf25270 */
[----:B------:R-:W-:-:S09]  /*3370*/  UISETP.NE.OR UP1, UPT, UR10, 0x1, UP1 ;  /* 0x000000010a00788c */ /* 0x000fd20008f25670 */
[----:B------:R-:W-:Y:S05]  /*3380*/  BRA.U UP1, `(.L_x_64) ;  /* 0x00000005014c7547 */ /* 0x000fea000b800000 */
[----:B------:R-:W-:Y:S01]  /*3390*/  HFMA2 R11, -RZ, RZ, 0, 0 ;  /* 0x00000000ff0b7431 */ /* 0x000fe200000001ff */
[----:B------:R-:W-:Y:S01]  /*33a0*/  ISETP.GE.U32.AND P2, PT, R10, 0x2, PT ;  /* 0x000000020a00780c */ /* 0x000fe20003f46070 */
[----:B------:R-:W-:Y:S01]  /*33b0*/  IMAD.MOV.U32 R12, RZ, RZ, 0x1 ;  /* 0x00000001ff0c7424 */ /* 0x000fe200078e00ff */
[----:B------:R-:W-:Y:S01]  /*33c0*/  CS2R R8, SRZ ;  /* 0x0000000000087805 */ /* 0x000fe2000001ff00 */
[----:B------:R-:W-:Y:S01]  /*33d0*/  IMAD.MOV.U32 R3, RZ, RZ, RZ ;  /* 0x000000ffff037224 */ /* 0x000fe200078e00ff */
[----:B------:R-:W-:Y:S01]  /*33e0*/  UMOV UR4, 0x400 ;  /* 0x0000040000047882 */ /* 0x000fe20000000000 */
[----:B------:R-:W-:Y:S01]  /*33f0*/  UMOV UR6, URZ ;  /* 0x000000ff00067c82 */ /* 0x000fe20008000000 */
[----:B------:R-:W-:-:S12]  /*3400*/  ULEA UR37, UR37, UR4, 0x18 ;  /* 0x0000000425257291 */ /* 0x000fd8000f8ec0ff */
.L_x_68:
[----:B------:R-:W-:Y:S02]  /*3410*/  LEA R0, R3, UR37, 0x3 ;  /* 0x0000002503007c11 */ /* 0x000fe4000f8e18ff */
[----:B------:R-:W-:-:S03]  /*3420*/  SHF.L.U32 R4, R8, 0x1f, RZ ;  /* 0x0000001f08047819 */ /* 0x000fc600000006ff */
[----:B------:R-:W-:Y:S01]  /*3430*/  VIADD R5, R0, 0x1f0 ;  /* 0x000001f000057836 */ /* 0x000fe20000000000 */
[----:B------:R-:W1:Y:S02]  /*3440*/  SYNCS.PHASECHK.TRANS64.TRYWAIT P0, [R0+URZ+0x1e0], R4 ;  /* 0x0001e004000075a7 */ /* 0x000e6400080011ff */
[----:B-1----:R-:W-:Y:S05]  /*3450*/  @!P0 BRA `(.L_x_65) ;  /* 0x0000005800a48947 */ /* 0x002fea0003800000 */
.L_x_192:
[----:B------:R-:W-:Y:S01]  /*3460*/  ULEA UR5, UR6, UR37, 0x3 ;  /* 0x0000002506057291 */ /* 0x000fe2000f8e18ff */
[----:B-1----:R-:W-:Y:S01]  /*3470*/  PRMT R0, RZ, 0x654, R5 ;  /* 0x00000654ff007816 */ /* 0x002fe20000000005 */
[----:B------:R-:W-:Y:S01]  /*3480*/  @!P2 IMAD.MOV.U32 R4, RZ, RZ, 0x10 ;  /* 0x00000010ff04a424 */ /* 0x000fe200078e00ff */
[----:B------:R-:W-:Y:S01]  /*3490*/  SHF.L.U32 R5, R12, 0x1f, RZ ;  /* 0x0000001f0c057819 */ /* 0x000fe200000006ff */
[----:B------:R-:W-:Y:S01]  /*34a0*/  UIADD3 UR4, UPT, UPT, UR5, 0x180, URZ ;  /* 0x0000018005047890 */ /* 0x000fe2000fffe0ff */
[----:B------:R1:W-:Y:S05]  /*34b0*/  SYNCS.ARRIVE.TRANS64.RED.A1T0 RZ, [R0+URZ], RZ ;  /* 0x000000ff00ff79a7 */ /* 0x0003ea00081004ff */
[----:B------:R-:W-:Y:S01]  /*34c0*/  IMAD.U32 R6, RZ, RZ, UR4 ;  /* 0x00000004ff067e24 */ /* 0x000fe2000f8e00ff */
[----:B------:R-:W2:Y:S04]  /*34d0*/  SYNCS.PHASECHK.TRANS64.TRYWAIT P0, [UR5+0x190], R5 ;  /* 0x00019005ff0075a7 */ /* 0x000ea80008001105 */
[----:B------:R-:W-:Y:S01]  /*34e0*/  PRMT R6, R10, 0x654, R6 ;  /* 0x000006540a067816 */ /* 0x000fe20000000006 */
[----:B-12---:R-:W-:Y:S06]  /*34f0*/  @!P0 BRA `(.L_x_66) ;  /* 0x0000005800908947 */ /* 0x006fec0003800000 */
.L_x_194:
[----:B------:R-:W-:Y:S01]  /*3500*/  ULEA UR4, UR6, UR37, 0x4 ;  /* 0x0000002506047291 */ /* 0x000fe2000f8e20ff */
[----:B------:R-:W-:Y:S01]  /*3510*/  SEL R2, R6, R2, !P2 ;  /* 0x0000000206027207 */ /* 0x000fe20005000000 */
[----:B------:R-:W-:Y:S01]  /*3520*/  UIADD3 UR5, UPT, UPT, UR5, 0x180, URZ ;  /* 0x0000018005057890 */ /* 0x000fe2000fffe0ff */
[----:B-1----:R-:W-:Y:S01]  /*3530*/  LEA R0, R11, UR37, 0x3 ;  /* 0x000000250b007c11 */ /* 0x002fe2000f8e18ff */
[----:B------:R-:W-:Y:S01]  /*3540*/  UIADD3 UR4, UPT, UPT, UR4, 0x210, URZ ;  /* 0x0000021004047890 */ /* 0x000fe2000fffe0ff */
[----:B------:R1:W-:Y:S01]  /*3550*/  @!P2 SYNCS.ARRIVE.TRANS64.RED RZ, [R2+URZ], R4 ;  /* 0x0000000402ffa9a7 */ /* 0x0003e200080004ff */
[----:B------:R-:W-:Y:S01]  /*3560*/  UIADD3 UR6, UPT, UPT, UR6, 0x1, URZ ;  /* 0x0000000106067890 */ /* 0x000fe2000fffe0ff */
[----:B------:R-:W-:-:S03]  /*3570*/  VIADD R3, R3, 0x1 ;  /* 0x0000000103037836 */ /* 0x000fc60000000000 */
[----:B------:R-:W-:Y:S02]  /*3580*/  UISETP.NE.AND UP0, UPT, UR6, 0x2, UPT ;  /* 0x000000020600788c */ /* 0x000fe4000bf05270 */
[----:B------:R-:W-:Y:S01]  /*3590*/  ISETP.NE.AND P0, PT, R3, 0x2, PT ;  /* 0x000000020300780c */ /* 0x000fe20003f05270 */
[----:B------:R-:W-:Y:S06]  /*35a0*/  UGETNEXTWORKID.BROADCAST [UR4], [UR5] ;  /* 0x00000000040073ca */ /* 0x000fec0008000100 */
[----:B------:R-:W-:Y:S02]  /*35b0*/  USEL UR4, URZ, 0x1, UP0 ;  /* 0x00000001ff047887 */ /* 0x000fe40008000000 */
[----:B------:R-:W-:-:S04]  /*35c0*/  USEL UR6, UR6, URZ, UP0 ;  /* 0x000000ff06067287 */ /* 0x000fc80008000000 */
[----:B------:R-:W-:Y:S02]  /*35d0*/  LOP3.LUT R12, R12, UR4, RZ, 0x3c, !PT ;  /* 0x000000040c0c7c12 */ /* 0x000fe4000f8e3cff */
[----:B-1----:R-:W-:-:S04]  /*35e0*/  SHF.L.U32 R4, R9, 0x1f, RZ ;  /* 0x0000001f09047819 */ /* 0x002fc800000006ff */
[----:B------:R-:W1:Y:S02]  /*35f0*/  SYNCS.PHASECHK.TRANS64.TRYWAIT P1, [R0+URZ+0x180], R4 ;  /* 0x00018004000075a7 */ /* 0x000e6400080211ff */
[----:B-1----:R-:W-:Y:S05]  /*3600*/  @!P1 BRA `(.L_x_67) ;  /* 0x0000005800649947 */ /* 0x002fea0003800000 */
.L_x_195:
[----:B-1----:R-:W-:Y:S01]  /*3610*/  LEA R4, R11, UR37, 0x4 ;  /* 0x000000250b047c11 */ /* 0x002fe2000f8e20ff */
[----:B------:R-:W-:Y:S01]  /*3620*/  VIADD R0, R0, 0x190 ;  /* 0x0000019000007836 */ /* 0x000fe20000000000 */
[----:B------:R-:W-:Y:S01]  /*3630*/  SEL R3, R3, RZ, P0 ;  /* 0x000000ff03037207 */ /* 0x000fe20000000000 */
[----:B------:R-:W-:-:S03]  /*3640*/  VIADD R11, R11, 0x1 ;  /* 0x000000010b0b7836 */ /* 0x000fc60000000000 */
[----:B------:R-:W1:Y:S01]  /*3650*/  LDS.128 R4, [R4+0x210] ;  /* 0x0002100004047984 */ /* 0x000e620000000c00 */
[----:B------:R-:W-:Y:S02]  /*3660*/  PRMT R0, RZ, 0x654, R0 ;  /* 0x00000654ff007816 */ /* 0x000fe40000000000 */
[C---:B------:R-:W-:Y:S01]  /*3670*/  ISETP.NE.AND P1, PT, R11.reuse, 0x2, PT ;  /* 0x000000020b00780c */ /* 0x040fe20003f25270 */
[----:B------:R-:W-:Y:S01]  /*3680*/  @!PT LDS RZ, [RZ] ;  /* 0x00000000fffff984 */ /* 0x000fe20000000800 */
[----:B------:R-:W-:Y:S01]  /*3690*/  @!PT LDS RZ, [RZ] ;  /* 0x00000000fffff984 */ /* 0x000fe20000000800 */
[----:B------:R-:W-:Y:S01]  /*36a0*/  @!PT LDS RZ, [RZ] ;  /* 0x00000000fffff984 */ /* 0x000fe20000000800 */
[----:B------:R-:W-:Y:S01]  /*36b0*/  @!PT LDS RZ, [RZ] ;  /* 0x00000000fffff984 */ /* 0x000fe20000000800 */
[----:B------:R2:W-:Y:S06]  /*36c0*/  MEMBAR.ALL.CTA ;  /* 0x0000000000007992 */ /* 0x0005ec0000008000 */
[----:B--2---:R-:W2:Y:S01]  /*36d0*/  FENCE.VIEW.ASYNC.S ;  /* 0x00000000000073c6 */ /* 0x004ea20000000000 */
[----:B------:R-:W-:Y:S01]  /*36e0*/  SEL R11, R11, RZ, P1 ;  /* 0x000000ff0b0b7207 */ /* 0x000fe20000800000 */
[----:B--2---:R2:W-:Y:S01]  /*36f0*/  SYNCS.ARRIVE.TRANS64.RED.A1T0 RZ, [R0+URZ], RZ ;  /* 0x000000ff00ff79a7 */ /* 0x0045e200081004ff */
[----:B-1----:R-:W-:-:S02]  /*3700*/  LOP3.LUT P3, RZ, R6, 0x1, RZ, 0xc0, !PT ;  /* 0x0000000106ff7812 */ /* 0x002fc4000786c0ff */
[----:B------:R-:W-:-:S04]  /*3710*/  SEL R4, RZ, 0x1, P1 ;  /* 0x00000001ff047807 */ /* 0x000fc80000800000 */
[----:B------:R-:W-:Y:S02]  /*3720*/  LOP3.LUT R9, R9, R4, RZ, 0x3c, !PT ;  /* 0x0000000409097212 */ /* 0x000fe400078e3cff */
[----:B--2---:R-:W-:-:S04]  /*3730*/  SEL R0, RZ, 0x1, P0 ;  /* 0x00000001ff007807 */ /* 0x004fc80000000000 */
[----:B------:R-:W-:Y:S01]  /*3740*/  LOP3.LUT R8, R8, R0, RZ, 0x3c, !PT ;  /* 0x0000000008087212 */ /* 0x000fe200078e3cff */
[----:B------:R-:W-:Y:S06]  /*3750*/  @P3 BRA `(.L_x_68) ;  /* 0xfffffffc002c3947 */ /* 0x000fec000383ffff */
[----:B------:R-:W-:Y:S01]  /*3760*/  ULEA UR5, UR6, UR37, 0x3 ;  /* 0x0000002506057291 */ /* 0x000fe2000f8e18ff */
[----:B------:R-:W-:-:S08]  /*3770*/  SHF.L.U32 R2, R12, 0x1f, RZ ;  /* 0x0000001f0c027819 */ /* 0x000fd000000006ff */
[----:B------:R-:W1:Y:S02]  /*3780*/  SYNCS.PHASECHK.TRANS64 P0, [UR5+0x190], R2 ;  /* 0x00019002ff0075a7 */ /* 0x000e640008001005 */
[----:B-1----:R-:W-:Y:S05]  /*3790*/  @P0 BRA `(.L_x_69) ;  /* 0x0000000000080947 */ /* 0x002fea0003800000 */
[----:B------:R-:W1:Y:S02]  /*37a0*/  SYNCS.PHASECHK.TRANS64.TRYWAIT P0, [UR5+0x190], R2 ;  /* 0x00019002ff0075a7 */ /* 0x000e640008001105 */
[----:B-1----:R-:W-:Y:S05]  /*37b0*/  @!P0 BRA `(.L_x_70) ;  /* 0x00000058000c8947 */ /* 0x002fea0003800000 */
.L_x_69:
[----:B------:R-:W-:-:S04]  /*37c0*/  UIADD3 UR4, UPT, UPT, UR6, 0x1, URZ ;  /* 0x0000000106047890 */ /* 0x000fc8000fffe0ff */
[----:B------:R-:W-:-:S04]  /*37d0*/  UISETP.NE.AND UP0, UPT, UR4, 0x2, UPT ;  /* 0x000000020400788c */ /* 0x000fc8000bf05270 */
[----:B------:R-:W-:Y:S02]  /*37e0*/  USEL UR7, URZ, 0x1, UP0 ;  /* 0x00000001ff077887 */ /* 0x000fe40008000000 */
[----:B------:R-:W-:-:S04]  /*37f0*/  USEL UR4, UR4, URZ, UP0 ;  /* 0x000000ff04047287 */ /* 0x000fc80008000000 */
[----:B------:R-:W-:Y:S01]  /*3800*/  ULEA UR4, UR4, UR37, 0x3 ;  /* 0x0000002504047291 */ /* 0x000fe2000f8e18ff */
[----:B-1----:R-:W-:-:S04]  /*3810*/  LOP3.LUT R2, R12, UR7, RZ, 0x3c, !PT ;  /* 0x000000070c027c12 */ /* 0x002fc8000f8e3cff */
[----:B------:R-:W-:-:S04]  /*3820*/  SHF.L.U32 R0, R2, 0x1f, RZ ;  /* 0x0000001f02007819 */ /* 0x000fc800000006ff */
[----:B------:R-:W1:Y:S02]  /*3830*/  SYNCS.PHASECHK.TRANS64 P0, [UR4+0x190], R0 ;  /* 0x00019000ff0075a7 */ /* 0x000e640008001004 */
[----:B-1----:R-:W-:Y:S05]  /*3840*/  @P0 EXIT ;  /* 0x000000000000094d */ /* 0x002fea0003800000 */
[----:B------:R-:W-:Y:S02]  /*3850*/  SHF.L.U32 R2, R2, 0x1f, RZ ;  /* 0x0000001f02027819 */ /* 0x000fe400000006ff */
[----:B------:R-:W-:-:S07]  /*3860*/  MOV R0, UR4 ;  /* 0x0000000400007c02 */ /* 0x000fce0008000f00 */
.L_x_71:
[----:B-1----:R1:W2:Y:S02]  /*3870*/  SYNCS.PHASECHK.TRANS64.TRYWAIT P0, [R0+URZ+0x190], R2 ;  /* 0x00019002000075a7 */ /* 0x0022a400080011ff */
[----:B--2---:R-:W-:Y:S05]  /*3880*/  @!P0 NANOSLEEP.SYNCS 0x989680 ;  /* 0x009896800000895d */ /* 0x004fea0003900000 */
[----:B------:R-:W2:Y:S02]  /*3890*/  @!P0 SYNCS.PHASECHK.TRANS64 P0, [R0+URZ+0x190], R2 ;  /* 0x00019002000085a7 */ /* 0x000ea400080010ff */
[----:B--2---:R-:W-:Y:S05]  /*38a0*/  @P0 EXIT ;  /* 0x000000000000094d */ /* 0x004fea0003800000 */
[----:B------:R-:W-:Y:S05]  /*38b0*/  BRA `(.L_x_71) ;  /* 0xfffffffc00ec7947 */ /* 0x000fea000383ffff */
.L_x_64:
[----:B------:R-:W-:Y:S05]  /*38c0*/  BRA.U UP4, `(.L_x_72) ;  /* 0x0000001104a07547 */ /* 0x000fea000b800000 */
[----:B------:R-:W-:Y:S01]  /*38d0*/  UMOV UR6, 0x40 ;  /* 0x0000004000067882 */ /* 0x000fe20000000000 */
[----:B------:R-:W-:Y:S01]  /*38e0*/  NOP ;  /* 0x0000000000007918 */ /* 0x000fe20000000000 */
[----:B------:R-:W-:Y:S01]  /*38f0*/  ULEA UR6, UR37, UR6, 0x18 ;  /* 0x0000000625067291 */ /* 0x000fe2000f8ec0ff */
[----:B------:R-:W-:Y:S02]  /*3900*/  UMOV UR7, 0x400 ;  /* 0x0000040000077882 */ /* 0x000fe40000000000 */
[----:B------:R-:W-:-:S06]  /*3910*/  ULEA UR37, UR37, UR7, 0x18 ;  /* 0x0000000725257291 */ /* 0x000fcc000f8ec0ff */
[----:B------:R-:W1:Y:S02]  /*3920*/  LDS.U8 R2, [UR6+0x1c] ;  /* 0x00001c06ff027984 */ /* 0x000e640008000000 */
[----:B-1----:R-:W-:-:S13]  /*3930*/  ISETP.NE.AND P0, PT, R2, RZ, PT ;  /* 0x000000ff0200720c */ /* 0x002fda0003f05270 */
[----:B------:R-:W-:Y:S05]  /*3940*/  @P0 BRA `(.L_x_73) ;  /* 0x0000000400080947 */ /* 0x000fea0003800000 */
[----:B------:R-:W-:Y:S02]  /*3950*/  UISETP.NE.U32.AND UP0, UPT, UR5, 0x1, UPT ;  /* 0x000000010500788c */ /* 0x000fe4000bf05070 */
[----:B------:R-:W-:-:S07]  /*3960*/  UIADD3 UR8, UPT, UPT, UR6, 0x8, URZ ;  /* 0x0000000806087890 */ /* 0x000fce000fffe0ff */
[----:B------:R-:W-:Y:S05]  /*3970*/  BRA.U !UP0, `(.L_x_74) ;  /* 0x00000001089c7547 */ /* 0x000fea000b800000 */
[----:B------:R-:W-:Y:S01]  /*3980*/  ELECT P0, URZ, PT ;  /* 0x0000000000ff782f */ /* 0x000fe20003800000 */
[----:B------:R-:W-:-:S12]  /*3990*/  BSSY B0, `(.L_x_74) ;  /* 0x0000025000007945 */ /* 0x000fd80003800000 */
[----:B------:R-:W-:Y:S05]  /*39a0*/  @!P0 BRA `(.L_x_75) ;  /* 0x00000000008c8947 */ /* 0x000fea0003800000 */
[----:B------:R-:W-:-:S05]  /*39b0*/  UMOV UR7, 0x10 ;  /* 0x0000001000077882 */ /* 0x000fca0000000000 */
[----:B------:R-:W-:Y:S04]  /*39c0*/  DEPBAR.LE SB1, 0x36 ;  /* 0x00009d800000791a */ /* 0x000fe80000000000 */
[----:B------:R-:W1:Y:S02]  /*39d0*/  UTCATOMSWS.2CTA.FIND_AND_SET.ALIGN UP1, UR7, UR7 ;  /* 0x00000007000775e3 */ /* 0x000e640008220800 */
[----:B-1----:R-:W-:Y:S01]  /*39e0*/  MOV R10, UR7 ;  /* 0x00000007000a7c02 */ /* 0x002fe20008000f00 */
[----:B------:R-:W-:Y:S06]  /*39f0*/  BRA.U UP1, `(.L_x_76) ;  /* 0x0000000101187547 */ /* 0x000fec000b800000 */
.L_x_77:
[----:B------:R-:W-:Y:S05]  /*3a00*/  NANOSLEEP 0x64 ;  /* 0x000000640000795d */ /* 0x000fea0003800000 */
[----:B------:R-:W-:-:S05]  /*3a10*/  UMOV UR7, 0x10 ;  /* 0x0000001000077882 */ /* 0x000fca0000000000 */
[----:B------:R-:W-:Y:S04]  /*3a20*/  DEPBAR.LE SB1, 0x36 ;  /* 0x00009d800000791a */ /* 0x000fe80000000000 */
[----:B------:R-:W1:Y:S02]  /*3a30*/  UTCATOMSWS.2CTA.FIND_AND_SET.ALIGN UP1, UR7, UR7 ;  /* 0x00000007000775e3 */ /* 0x000e640008220800 */
[----:B-1----:R-:W-:Y:S01]  /*3a40*/  MOV R10, UR7 ;  /* 0x00000007000a7c02 */ /* 0x002fe20008000f00 */
[----:B------:R-:W-:Y:S05]  /*3a50*/  BRA.U !UP1, `(.L_x_77) ;  /* 0xfffffffd09e87547 */ /* 0x000fea000b83ffff */
.L_x_76:
[----:B------:R-:W1:Y:S01]  /*3a60*/  LDS R5, [UR6+0x10] ;  /* 0x00001006ff057984 */ /* 0x000e620008000800 */
[----:B------:R-:W-:Y:S01]  /*3a70*/  IMAD.U32 R3, RZ, RZ, UR37 ;  /* 0x00000025ff037e24 */ /* 0x000fe2000f8e00ff */
[----:B------:R-:W-:-:S03]  /*3a80*/  MOV R2, UR4 ;  /* 0x0000000400027c02 */ /* 0x000fc60008000f00 */
[----:B------:R-:W-:Y:S01]  /*3a90*/  VIADD R3, R3, 0x230 ;  /* 0x0000023003037836 */ /* 0x000fe20000000000 */
[----:B-1----:R-:W-:-:S04]  /*3aa0*/  SHF.L.U32 R5, R5, 0x1f, RZ ;  /* 0x0000001f05057819 */ /* 0x002fc800000006ff */
[----:B------:R-:W1:Y:S02]  /*3ab0*/  SYNCS.PHASECHK.TRANS64.TRYWAIT P0, [UR6+0x8], R5 ;  /* 0x00000805ff0075a7 */ /* 0x000e640008001106 */
[----:B-1----:R-:W-:Y:S05]  /*3ac0*/  @P0 BRA `(.L_x_78) ;  /* 0x0000000000080947 */ /* 0x002fea0003800000 */
[----:B------:R-:W1:Y:S02]  /*3ad0*/  SYNCS.PHASECHK.TRANS64.TRYWAIT P0, [UR6+0x8], R5 ;  /* 0x00000805ff0075a7 */ /* 0x000e640008001106 */
[----:B-1----:R-:W-:Y:S05]  /*3ae0*/  @!P0 BRA `(.L_x_79) ;  /* 0x0000005400588947 */ /* 0x002fea0003800000 */
.L_x_78:
[----:B-1----:R-:W-:Y:S01]  /*3af0*/  HFMA2 R4, -RZ, RZ, 0, 5.9604644775390625e-08 ;  /* 0x00000001ff047431 */ /* 0x002fe200000001ff */
[----:B------:R-:W-:Y:S01]  /*3b00*/  UPRMT UR7, UR4, 0x654, UR8 ;  /* 0x0000065404077896 */ /* 0x000fe20008000008 */
[----:B------:R-:W-:Y:S01]  /*3b10*/  IMAD.MOV.U32 R7, RZ, RZ, 0xffff ;  /* 0x0000ffffff077424 */ /* 0x000fe200078e00ff */
[----:B------:R-:W-:Y:S01]  /*3b20*/  PRMT R2, R2, 0x654, R3 ;  /* 0x0000065402027816 */ /* 0x000fe20000000003 */
[----:B------:R-:W-:Y:S02]  /*3b30*/  IMAD.MOV.U32 R5, RZ, RZ, 0x4 ;  /* 0x00000004ff057424 */ /* 0x000fe400078e00ff */
[----:B------:R-:W-:Y:S01]  /*3b40*/  IMAD.SHL.U32 R9, R10, 0x20, RZ ;  /* 0x000000200a097824 */ /* 0x000fe200078e00ff */
[----:B------:R-:W-:Y:S02]  /*3b50*/  MOV R3, UR7 ;  /* 0x0000000700037c02 */ /* 0x000fe40008000f00 */
[-C--:B------:R-:W-:Y:S01]  /*3b60*/  SHF.L.U32 R7, R7, R10.reuse, RZ ;  /* 0x0000000a07077219 */ /* 0x080fe200000006ff */
[----:B------:R1:W-:Y:S01]  /*3b70*/  SYNCS.ARRIVE.TRANS64.RED RZ, [UR7], R5 ;  /* 0x00000005ffff79a7 */ /* 0x0003e20008000407 */
[----:B------:R-:W-:Y:S01]  /*3b80*/  SHF.L.U32 R6, R4, R10, RZ ;  /* 0x0000000a04067219 */ /* 0x000fe200000006ff */
[----:B------:R1:W-:Y:S04]  /*3b90*/  STS [UR37+0x230], R9 ;  /* 0x00023009ff007988 */ /* 0x0003e80008000825 */
[----:B------:R1:W-:Y:S04]  /*3ba0*/  STAS [R2.64], R10 ;  /* 0x0000000a02007dbd */ /* 0x0003e8000c0008ff */
[----:B------:R1:W-:Y:S04]  /*3bb0*/  ATOMS.OR RZ, [UR6+0x14], R7 ;  /* 0x00001407ffff798c */ /* 0x0003e8000b000006 */
[----:B------:R1:W-:Y:S04]  /*3bc0*/  ATOMS.OR RZ, [UR6+0x18], R6 ;  /* 0x00001806ffff798c */ /* 0x0003e8000b000006 */
[----:B------:R1:W-:Y:S02]  /*3bd0*/  ATOMS.XOR RZ, [UR6+0x10], R4 ;  /* 0x00001004ffff798c */ /* 0x0003e4000b800006 */
.L_x_75:
[----:B------:R-:W-:Y:S05]  /*3be0*/  BSYNC B0 ;  /* 0x0000000000007941 */ /* 0x000fea0003800000 */
.L_x_74:
[----:B------:R-:W-:Y:S05]  /*3bf0*/  BRA.U UP0, `(.L_x_80) ;  /* 0x00000001006c7547 */ /* 0x000fea000b800000 */
[----:B------:R-:W-:-:S03]  /*3c00*/  UMOV UR7, 0xffffffff ;  /* 0xffffffff00077882 */ /* 0x000fc60000000000 */
[----:B------:R-:W-:Y:S05]  /*3c10*/  BRA.DIV UR7, `(.L_x_81) ;  /* 0x0000005607247947 */ /* 0x000fea000b800000 */
[----:B------:R-:W-:-:S13]  /*3c20*/  ELECT P6, URZ, PT ;  /* 0x0000000000ff782f */ /* 0x000fda00038c0000 */
.L_x_199:
[----:B------:R-:W-:Y:S05]  /*3c30*/  @!P6 BRA `(.L_x_80) ;  /* 0x00000000005ce947 */ /* 0x000fea0003800000 */
[----:B-1----:R-:W1:Y:S02]  /*3c40*/  LDS R3, [UR6+0x10] ;  /* 0x00001006ff037984 */ /* 0x002e640008000800 */
[----:B-1----:R-:W-:-:S04]  /*3c50*/  SHF.L.U32 R3, R3, 0x1f, RZ ;  /* 0x0000001f03037819 */ /* 0x002fc800000006ff */
[----:B------:R-:W1:Y:S02]  /*3c60*/  SYNCS.PHASECHK.TRANS64.TRYWAIT P0, [UR6+0x8], R3 ;  /* 0x00000803ff0075a7 */ /* 0x000e640008001106 */
[----:B-1----:R-:W-:Y:S05]  /*3c70*/  @P0 BRA `(.L_x_82) ;  /* 0x0000000000080947 */ /* 0x002fea0003800000 */
[----:B------:R-:W1:Y:S02]  /*3c80*/  SYNCS.PHASECHK.TRANS64.TRYWAIT P0, [UR6+0x8], R3 ;  /* 0x00000803ff0075a7 */ /* 0x000e640008001106 */
[----:B-1----:R-:W-:Y:S05]  /*3c90*/  @!P0 BRA `(.L_x_83) ;  /* 0x0000005400248947 */ /* 0x002fea0003800000 */
.L_x_82:
[----:B------:R-:W2:Y:S01]  /*3ca0*/  LDS R5, [UR37+0x230] ;  /* 0x00023025ff057984 */ /* 0x000ea20008000800 */
[----:B-1----:R-:W-:Y:S02]  /*3cb0*/  HFMA2 R2, -RZ, RZ, 0, 5.9604644775390625e-08 ;  /* 0x00000001ff027431 */ /* 0x002fe400000001ff */
[----:B------:R-:W-:Y:S01]  /*3cc0*/  IMAD.MOV.U32 R3, RZ, RZ, 0xffff ;  /* 0x0000ffffff037424 */ /* 0x000fe200078e00ff */
[----:B------:R-:W-:Y:S01]  /*3cd0*/  UPRMT UR7, UR4, 0x654, UR8 ;  /* 0x0000065404077896 */ /* 0x000fe20008000008 */
[----:B--2---:R-:W-:-:S03]  /*3ce0*/  IMAD.SHL.U32 R4, R5, 0x20, RZ ;  /* 0x0000002005047824 */ /* 0x004fc600078e00ff */
[-C--:B------:R-:W-:Y:S02]  /*3cf0*/  SHF.L.U32 R3, R3, R5.reuse, RZ ;  /* 0x0000000503037219 */ /* 0x080fe400000006ff */
[----:B------:R-:W-:Y:S01]  /*3d00*/  SHF.L.U32 R5, R2, R5, RZ ;  /* 0x0000000502057219 */ /* 0x000fe200000006ff */
[----:B------:R2:W-:Y:S04]  /*3d10*/  STS [UR37+0x230], R4 ;  /* 0x00023004ff007988 */ /* 0x0005e80008000825 */
[----:B------:R2:W-:Y:S04]  /*3d20*/  ATOMS.OR RZ, [UR6+0x14], R3 ;  /* 0x00001403ffff798c */ /* 0x0005e8000b000006 */
[----:B------:R2:W-:Y:S01]  /*3d30*/  ATOMS.OR RZ, [UR6+0x18], R5 ;  /* 0x00001805ffff798c */ /* 0x0005e2000b000006 */
[----:B------:R-:W-:Y:S03]  /*3d40*/  SYNCS.ARRIVE.TRANS64.RED.A1T0 RZ, [UR7], RZ ;  /* 0x000000ffffff79a7 */ /* 0x000fe60008100407 */
[----:B------:R2:W-:Y:S01]  /*3d50*/  ATOMS.XOR RZ, [UR6+0x10], R2 ;  /* 0x00001002ffff798c */ /* 0x0005e2000b800006 */
[----:B------:R-:W-:Y:S05]  /*3d60*/  BRA `(.L_x_80) ;  /* 0x0000000000107947 */ /* 0x000fea0003800000 */
.L_x_73:
[----:B------:R-:W-:-:S05]  /*3d70*/  MOV R2, 0xffffffff ;  /* 0xffffffff00027802 */ /* 0x000fca0000000f00 */
[----:B------:R1:W-:Y:S02]  /*3d80*/  STS [UR37+0x230], R2 ;  /* 0x00023002ff007988 */ /* 0x0003e40008000825 */
[----:B-1----:R-:W-:Y:S02]  /*3d90*/  MOV R2, 0x3db0 ;  /* 0x00003db000027802 */ /* 0x002fe40000000f00 */
[----:B-----5:R-:W-:Y:S05]  /*3da0*/  CALL.REL.NOINC `($__internal_1_$__cuda_sm10x_tcgen05_guardrail_trap_phase_invalid_during_alloc) ;  /* 0x0000005800847944 */ /* 0x020fea0003c00000 */
.L_x_80:
[----:B------:R-:W-:Y:S05]  /*3db0*/  WARPSYNC.ALL ;  /* 0x0000000000007948 */ /* 0x000fea0003800000 */
[----:B------:R-:W3:Y:S01]  /*3dc0*/  S2UR UR8, SR_CgaCtaId ;  /* 0x00000000000879c3 */ /* 0x000ee20000008800 */
[----:B------:R-:W-:Y:S01]  /*3dd0*/  UMOV UR6, 0x400 ;  /* 0x0000040000067882 */ /* 0x000fe20000000000 */
[----:B------:R-:W-:-:S06]  /*3de0*/  NOP ;  /* 0x0000000000007918 */ /* 0x000fcc0000000000 */
[----:B------:R-:W-:Y:S06]  /*3df0*/  BAR.ARV 0x6, 0xa0 ;  /* 0x0182800000007b1d */ /* 0x000fec0000002000 */
[----:B------:R-:W-:Y:S01]  /*3e00*/  LOP3.LUT R0, R0, 0xffff, RZ, 0xc0, !PT ;  /* 0x0000ffff00007812 */ /* 0x000fe200078ec0ff */
[----:B-1----:R-:W-:Y:S01]  /*3e10*/  IMAD.MOV.U32 R9, RZ, RZ, 0x1 ;  /* 0x00000001ff097424 */ /* 0x002fe200078e00ff */
[----:B------:R-:W-:Y:S01]  /*3e20*/  LOP3.LUT R8, R8, 0xffff, RZ, 0xc0, !PT ;  /* 0x0000ffff08087812 */ /* 0x000fe200078ec0ff */
[----:B------:R-:W-:Y:S01]  /*3e30*/  UMOV UR22, URZ ;  /* 0x000000ff00167c82 */ /* 0x000fe20008000000 */
[----:B------:R-:W-:Y:S01]  /*3e40*/  R2UR UR12, R0 ;  /* 0x00000000000c72ca */ /* 0x000fe200000e0000 */
[----:B------:R-:W-:Y:S01]  /*3e50*/  UMOV UR21, URZ ;  /* 0x000000ff00157c82 */ /* 0x000fe20008000000 */
[----:B------:R-:W-:Y:S01]  /*3e60*/  R2UR UR13, R8 ;  /* 0x00000000080d72ca */ /* 0x000fe200000e0000 */
[----:B------:R-:W-:Y:S01]  /*3e70*/  IMAD.MOV.U32 R8, RZ, RZ, RZ ;  /* 0x000000ffff087224 */ /* 0x000fe200078e00ff */
[----:B------:R-:W-:Y:S01]  /*3e80*/  UMOV UR20, URZ ;  /* 0x000000ff00147c82 */ /* 0x000fe20008000000 */
[----:B------:R-:W-:-:S02]  /*3e90*/  UISETP.NE.AND UP2, UPT, UR5, URZ, UPT ;  /* 0x000000ff0500728c */ /* 0x000fc4000bf45270 */
[----:B---3--:R-:W-:Y:S01]  /*3ea0*/  ULEA UR8, UR8, UR6, 0x18 ;  /* 0x0000000608087291 */ /* 0x008fe2000f8ec0ff */
[----:B------:R-:W1:Y:S03]  /*3eb0*/  LDCU UR6, c[0x0][0x38c] ;  /* 0x00007180ff0677ac */ /* 0x000e660008000800 */
[----:B------:R-:W-:Y:S02]  /*3ec0*/  UIADD3 UR14, UPT, UPT, UR8, 0x6600, URZ ;  /* 0x00006600080e7890 */ /* 0x000fe4000fffe0ff */
[----:B------:R-:W-:-:S03]  /*3ed0*/  UIADD3 UR15, UPT, UPT, UR8, 0x2e600, URZ ;  /* 0x0002e600080f7890 */ /* 0x000fc6000fffe0ff */
[----:B--2---:R-:W2:Y:S01]  /*3ee0*/  LDS R2, [UR8+0x230] ;  /* 0x00023008ff027984 */ /* 0x004ea20008000800 */
[----:B------:R-:W-:Y:S02]  /*3ef0*/  USHF.R.U32.HI UR14, URZ, 0x4, UR14 ;  /* 0x00000004ff0e7899 */ /* 0x000fe4000801160e */
[----:B------:R-:W-:Y:S02]  /*3f00*/  USHF.R.U32.HI UR15, URZ, 0x4, UR15 ;  /* 0x00000004ff0f7899 */ /* 0x000fe4000801160f */
[----:B------:R-:W-:Y:S02]  /*3f10*/  ULOP3.LUT UR14, UR14, 0x3fff, URZ, 0xc0, !UPT ;  /* 0x00003fff0e0e7892 */ /* 0x000fe4000f8ec0ff */
[----:B------:R-:W-:Y:S02]  /*3f20*/  ULOP3.LUT UR15, UR15, 0x3fff, URZ, 0xc0, !UPT ;  /* 0x00003fff0f0f7892 */ /* 0x000fe4000f8ec0ff */
[----:B------:R-:W-:Y:S02]  /*3f30*/  ULOP3.LUT UR14, UR14, 0x10000, URZ, 0xfc, !UPT ;  /* 0x000100000e0e7892 */ /* 0x000fe4000f8efcff */
[----:B-1----:R-:W-:-:S02]  /*3f40*/  UIADD3 UR6, UPT, UPT, UR6, 0x1f, URZ ;  /* 0x0000001f06067890 */ /* 0x002fc4000fffe0ff */
[----:B------:R-:W-:Y:S02]  /*3f50*/  ULOP3.LUT UR15, UR15, 0x10000, URZ, 0xfc, !UPT ;  /* 0x000100000f0f7892 */ /* 0x000fe4000f8efcff */
[----:B------:R-:W-:Y:S01]  /*3f60*/  USHF.R.S32.HI UR7, URZ, 0x1f, UR6 ;  /* 0x0000001fff077899 */ /* 0x000fe20008011406 */
[----:B------:R-:W-:Y:S01]  /*3f70*/  UMOV UR28, 0x0 ;  /* 0x00000000001c7882 */ /* 0x000fe20000000000 */
[----:B------:R-:W-:Y:S02]  /*3f80*/  UMOV UR29, 0x10100490 ;  /* 0x10100490001d7882 */ /* 0x000fe40000000000 */
[----:B------:R-:W-:Y:S01]  /*3f90*/  ULEA.HI UR7, UR7, UR6, URZ, 0x5 ;  /* 0x0000000607077291 */ /* 0x000fe2000f8f28ff */
[----:B------:R-:W-:Y:S01]  /*3fa0*/  UMOV UR26, 0x0 ;  /* 0x00000000001a7882 */ /* 0x000fe20000000000 */
[----:B------:R-:W-:Y:S02]  /*3fb0*/  UMOV UR27, 0x10100490 ;  /* 0x10100490001b7882 */ /* 0x000fe40000000000 */
[----:B------:R-:W-:-:S04]  /*3fc0*/  USHF.R.S32.HI UR7, URZ, 0x5, UR7 ;  /* 0x00000005ff077899 */ /* 0x000fc80008011407 */
[----:B------:R-:W-:-:S04]  /*3fd0*/  UISETP.LT.AND UP0, UPT, UR7, 0x1, UPT ;  /* 0x000000010700788c */ /* 0x000fc8000bf01270 */
[----:B------:R-:W-:Y:S01]  /*3fe0*/  USEL UR23, UR7, 0x1, !UP0 ;  /* 0x0000000107177887 */ /* 0x000fe2000c000000 */
[----:B--2---:R-:W-:Y:S02]  /*3ff0*/  R2UR UR24, R2 ;  /* 0x00000000021872ca */ /* 0x004fe400000e0000 */
[----:B------:R-:W-:-:S13]  /*4000*/  CS2R R2, SRZ ;  /* 0x0000000000027805 */ /* 0x000fda000001ff00 */
.L_x_91:
[C---:B------:R-:W-:Y:S02]  /*4010*/  LEA R0, R8.reuse, UR8, 0x3 ;  /* 0x0000000808007c11 */ /* 0x040fe4000f8e18ff */
[----:B------:R-:W-:Y:S02]  /*4020*/  SHF.L.U32 R4, R3, 0x1f, RZ ;  /* 0x0000001f03047819 */ /* 0x000fe400000006ff */
[----:B------:R-:W-:Y:S02]  /*4030*/  LEA R5, R8, UR8, 0x4 ;  /* 0x0000000808057c11 */ /* 0x000fe4000f8e20ff */
[----:B------:R-:W1:Y:S02]  /*4040*/  SYNCS.PHASECHK.TRANS64.TRYWAIT P0, [R0+URZ+0x180], R4 ;  /* 0x00018004000075a7 */ /* 0x000e6400080011ff */
[----:B-1-34-:R-:W-:Y:S05]  /*4050*/  @!P0 BRA `(.L_x_84) ;  /* 0x00000050004c8947 */ /* 0x01afea0003800000 */
.L_x_200:
[----:B-1----:R-:W1:Y:S01]  /*4060*/  LDS.128 R4, [R5+0x210] ;  /* 0x0002100005047984 */ /* 0x002e620000000c00 */
[----:B------:R-:W-:Y:S02]  /*4070*/  VIADD R0, R0, 0x190 ;  /* 0x0000019000007836 */ /* 0x000fe40000000000 */
[----:B------:R-:W-:Y:S01]  /*4080*/  VIADD R8, R8, 0x1 ;  /* 0x0000000108087836 */ /* 0x000fe20000000000 */
[----:B------:R-:W-:Y:S01]  /*4090*/  @!PT LDS RZ, [RZ] ;  /* 0x00000000fffff984 */ /* 0x000fe20000000800 */
[----:B------:R-:W-:Y:S01]  /*40a0*/  @!PT LDS RZ, [RZ] ;  /* 0x00000000fffff984 */ /* 0x000fe20000000800 */
[----:B------:R-:W-:Y:S01]  /*40b0*/  @!PT LDS RZ, [RZ] ;  /* 0x00000000fffff984 */ /* 0x000fe20000000800 */
[----:B------:R-:W-:Y:S01]  /*40c0*/  @!PT LDS RZ, [RZ] ;  /* 0x00000000fffff984 */ /* 0x000fe20000000800 */
[----:B------:R2:W-:Y:S06]  /*40d0*/  MEMBAR.ALL.CTA ;  /* 0x0000000000007992 */ /* 0x0005ec0000008000 */
[----:B--2---:R-:W2:Y:S01]  /*40e0*/  FENCE.VIEW.ASYNC.S ;  /* 0x00000000000073c6 */ /* 0x004ea20000000000 */
[----:B------:R-:W-:-:S04]  /*40f0*/  PRMT R0, RZ, 0x654, R0 ;  /* 0x00000654ff007816 */ /* 0x000fc80000000000 */
[----:B--2---:R2:W-:Y:S01]  /*4100*/  SYNCS.ARRIVE.TRANS64.RED.A1T0 RZ, [R0+URZ], RZ ;  /* 0x000000ff00ff79a7 */ /* 0x0045e200081004ff */
[----:B-1----:R-:W-:Y:S01]  /*4110*/  LOP3.LUT P1, RZ, R6, 0x1, RZ, 0xc0, !PT ;  /* 0x0000000106ff7812 */ /* 0x002fe2000782c0ff */
[----:B--2---:R-:W-:-:S12]  /*4120*/  BRA.U UP2, `(.L_x_85) ;  /* 0x0000000102e07547 */ /* 0x004fd8000b800000 */
[----:B------:R-:W1:Y:S01]  /*4130*/  LDCU UR6, c[0x0][0x38c] ;  /* 0x00007180ff0677ac */ /* 0x000e620008000800 */
[----:B------:R-:W-:Y:S02]  /*4140*/  PLOP3.LUT P2, PT, PT, PT, PT, 0x80, 0x8 ;  /* 0x000000000008781c */ /* 0x000fe40003f4f070 */
[----:B------:R-:W-:Y:S01]  /*4150*/  SHF.L.U32 R4, R9, 0x1f, RZ ;  /* 0x0000001f09047819 */ /* 0x000fe200000006ff */
[----:B------:R-:W-:Y:S02]  /*4160*/  ULEA UR10, UR22, UR8, 0x3 ;  /* 0x00000008160a7291 */ /* 0x000fe4000f8e18ff */
[----:B------:R-:W-:Y:S02]  /*4170*/  ULEA UR11, UR22, UR24, 0x6 ;  /* 0x00000018160b7291 */ /* 0x000fe4000f8e30ff */
[----:B-1----:R-:W-:-:S06]  /*4180*/  UISETP.GE.AND UP0, UPT, UR6, 0x1, UPT ;  /* 0x000000010600788c */ /* 0x002fcc000bf06270 */
[----:B------:R-:W-:-:S05]  /*4190*/  PLOP3.LUT P0, PT, PT, PT, UP0, 0x80, 0x8 ;  /* 0x000000000008781c */ /* 0x000fca0003f0f008 */
[----:B------:R-:W-:-:S08]  /*41a0*/  @UP0 ULEA UR6, UR21, UR8, 0x3 ;  /* 0x0000000815060291 */ /* 0x000fd0000f8e18ff */
[----:B------:R-:W-:-:S04]  /*41b0*/  @P0 SHF.L.U32 R0, R2, 0x1f, RZ ;  /* 0x0000001f02000819 */ /* 0x000fc800000006ff */
[----:B------:R1:W2:Y:S01]  /*41c0*/  @P0 SYNCS.PHASECHK.TRANS64.TRYWAIT P2, [UR6], R0 ;  /* 0x00000000ff0005a7 */ /* 0x0002a20008041106 */
[----:B------:R-:W3:Y:S02]  /*41d0*/  SYNCS.PHASECHK.TRANS64.TRYWAIT P0, [UR10+0x1c0], R4 ;  /* 0x0001c004ff0075a7 */ /* 0x000ee4000800110a */
[----:B-123--:R-:W-:Y:S05]  /*41e0*/  @!P0 BRA `(.L_x_86) ;  /* 0x0000004c00fc8947 */ /* 0x00efea0003800000 */
.L_x_202:
[----:B------:R-:W-:Y:S01]  /*41f0*/  UMOV UR19, UR20 ;  /* 0x0000001400137c82 */ /* 0x000fe20008000000 */
[----:B------:R-:W-:Y:S05]  /*4200*/  BRA.U !UP0, `(.L_x_87) ;  /* 0x0000000108987547 */ /* 0x000fea000b800000 */
[----:B------:R-:W-:Y:S02]  /*4210*/  UIADD3 UR19, UPT, UPT, UR23, UR20, URZ ;  /* 0x0000001417137290 */ /* 0x000fe4000fffe0ff */
[----:B------:R-:W-:Y:S01]  /*4220*/  UPLOP3.LUT UP3, UPT, UPT, UPT, UPT, 0x40, 0x4 ;  /* 0x000000000004789c */ /* 0x000fe20003f6e870 */
[----:B------:R-:W-:Y:S01]  /*4230*/  UMOV UR18, UR7 ;  /* 0x0000000700127c82 */ /* 0x000fe20008000000 */
[----:B------:R-:W-:-:S09]  /*4240*/  UMOV UR17, UR21 ;  /* 0x0000001500117c82 */ /* 0x000fd20008000000 */
.L_x_90:
[----:B--2---:R-:W-:Y:S01]  /*4250*/  ULEA UR9, UR17, UR8, 0x3 ;  /* 0x0000000811097291 */ /* 0x004fe2000f8e18ff */
[----:B---3--:R-:W-:Y:S11]  /*4260*/  @P2 BRA `(.L_x_88) ;  /* 0x00000000000c2947 */ /* 0x008ff60003800000 */
[----:B-1----:R-:W-:Y:S04]  /*4270*/  SHF.L.U32 R4, R2, 0x1f, RZ ;  /* 0x0000001f02047819 */ /* 0x002fe800000006ff */
[----:B------:R-:W1:Y:S02]  /*4280*/  SYNCS.PHASECHK.TRANS64.TRYWAIT P0, [UR9], R4 ;  /* 0x00000004ff0075a7 */ /* 0x000e640008001109 */
[----:B-1----:R-:W-:Y:S05]  /*4290*/  @!P0 BRA `(.L_x_89) ;  /* 0x0000004c00e88947 */ /* 0x002fea0003800000 */
.L_x_88:
[----:B------:R-:W-:Y:S01]  /*42a0*/  UISETP.NE.AND UP0, UPT, UR18, 0x1, UPT ;  /* 0x000000011200788c */ /* 0x000fe2000bf05270 */
[----:B------:R-:W-:Y:S01]  /*42b0*/  PLOP3.LUT P2, PT, PT, PT, PT, 0x80, 0x8 ;  /* 0x000000000008781c */ /* 0x000fe20003f4f070 */
[----:B------:R-:W-:Y:S02]  /*42c0*/  UIADD3 UR21, UPT, UPT, UR17, 0x1, URZ ;  /* 0x0000000111157890 */ /* 0x000fe4000fffe0ff */
[----:B------:R-:W-:Y:S02]  /*42d0*/  ULEA UR30, UR17, UR15, 0x7 ;  /* 0x0000000f111e7291 */ /* 0x000fe4000f8e38ff */
[----:B------:R-:W-:Y:S01]  /*42e0*/  UISETP.NE.AND UP1, UPT, UR21, 0x14, UPT ;  /* 0x000000141500788c */ /* 0x000fe2000bf25270 */
[----:B------:R-:W-:Y:S01]  /*42f0*/  PLOP3.LUT P0, PT, PT, PT, UP0, 0x80, 0x8 ;  /* 0x000000000008781c */ /* 0x000fe20003f0f008 */
[----:B------:R-:W-:Y:S02]  /*4300*/  ULEA UR32, UR17, UR14, 0x9 ;  /* 0x0000000e11207291 */ /* 0x000fe4000f8e48ff */
[----:B------:R-:W-:Y:S02]  /*4310*/  USEL UR16, URZ, 0x1, UP1 ;  /* 0x00000001ff107887 */ /* 0x000fe40008800000 */
[----:B------:R-:W-:Y:S02]  /*4320*/  USEL UR21, UR21, URZ, UP1 ;  /* 0x000000ff15157287 */ /* 0x000fe40008800000 */
[----:B------:R-:W-:Y:S02]  /*4330*/  UIADD3 UR36, UPT, UPT, UR30, 0x2, URZ ;  /* 0x000000021e247890 */ /* 0x000fe4000fffe0ff */
[----:B------:R-:W-:Y:S01]  /*4340*/  @UP0 ULEA UR6, UR21, UR8, 0x3 ;  /* 0x0000000815060291 */ /* 0x000fe2000f8e18ff */
[----:B------:R-:W-:Y:S01]  /*4350*/  LOP3.LUT R2, R2, UR16, RZ, 0x3c, !PT ;  /* 0x0000001002027c12 */ /* 0x000fe2000f8e3cff */
[----:B------:R-:W-:Y:S02]  /*4360*/  UIADD3 UR34, UPT, UPT, UR32, 0x2, URZ ;  /* 0x0000000220227890 */ /* 0x000fe4000fffe0ff */
[----:B------:R-:W-:Y:S01]  /*4370*/  UIADD3 UR9, UPT, UPT, UR9, 0xa0, URZ ;  /* 0x000000a009097890 */ /* 0x000fe2000fffe0ff */
[----:B-1----:R-:W-:Y:S01]  /*4380*/  @P0 SHF.L.U32 R0, R2, 0x1f, RZ ;  /* 0x0000001f02000819 */ /* 0x002fe200000006ff */
[----:B------:R-:W-:Y:S01]  /*4390*/  UMOV UR31, 0x80004020 ;  /* 0x80004020001f7882 */ /* 0x000fe20000000000 */
[----:B------:R-:W-:Y:S01]  /*43a0*/  UMOV UR33, 0x80004020 ;  /* 0x8000402000217882 */ /* 0x000fe20000000000 */
[----:B------:R-:W-:Y:S01]  /*43b0*/  UMOV UR37, 0x80004020 ;  /* 0x8000402000257882 */ /* 0x000fe20000000000 */
[----:B------:R2:W3:Y:S01]  /*43c0*/  @P0 SYNCS.PHASECHK.TRANS64.TRYWAIT P2, [UR6], R0 ;  /* 0x00000000ff0005a7 */ /* 0x0004e20008041106 */
[----:B------:R-:W-:Y:S01]  /*43d0*/  UIADD3 UR20, UPT, UPT, UR20, 0x1, URZ ;  /* 0x0000000114147890 */ /* 0x000fe2000fffe0ff */
[----:B------:R2:W-:Y:S01]  /*43e0*/  UTCHMMA.2CTA gdesc[UR32], gdesc[UR30], tmem[UR11], tmem[UR28], idesc[UR29], UP3 ;  /* 0x00ff1c1e200075ea */ /* 0x0005e20009a0000b */
[----:B------:R-:W-:Y:S02]  /*43f0*/  UIADD3 UR18, UPT, UPT, UR18, -0x1, URZ ;  /* 0xffffffff12127890 */ /* 0x000fe4000fffe0ff */
[----:B------:R-:W-:Y:S02]  /*4400*/  UISETP.NE.AND UP0, UPT, UR20, UR19, UPT ;  /* 0x000000131400728c */ /* 0x000fe4000bf05270 */
[----:B------:R-:W-:Y:S01]  /*4410*/  UPLOP3.LUT UP3, UPT, UPT, UPT, UPT, 0x80, 0x8 ;  /* 0x000000000008789c */ /* 0x000fe20003f6f070 */
[----:B------:R-:W-:Y:S01]  /*4420*/  UMOV UR35, 0x80004020 ;  /* 0x8000402000237882 */ /* 0x000fe20000000000 */
[----:B------:R-:W-:Y:S01]  /*4430*/  UMOV UR17, UR21 ;  /* 0x0000001500117c82 */ /* 0x000fe20008000000 */
[----:B------:R2:W-:Y:S01]  /*4440*/  UTCHMMA.2CTA gdesc[UR34], gdesc[UR36], tmem[UR11], tmem[UR26], idesc[UR27], UPT ;  /* 0x00ff1a24220075ea */ /* 0x0005e2000ba0000b */
[----:B------:R2:W-:Y:S03]  /*4450*/  UTCBAR.2CTA.MULTICAST [UR9], URZ, UR13 ;  /* 0x000000ff090073e9 */ /* 0x0005e6000820080d */
[----:B------:R-:W-:Y:S05]  /*4460*/  BRA.U UP0, `(.L_x_90) ;  /* 0xfffffffd00787547 */ /* 0x000fea000b83ffff */
.L_x_87:
[----:B------:R-:W-:Y:S01]  /*4470*/  UIADD3 UR10, UPT, UPT, UR10, 0x1a0, URZ ;  /* 0x000001a00a0a7890 */ /* 0x000fe2000fffe0ff */
[----:B------:R-:W-:-:S08]  /*4480*/  UMOV UR20, UR19 ;  /* 0x0000001300147c82 */ /* 0x000fd00008000000 */
[----:B------:R4:W-:Y:S01]  /*4490*/  UTCBAR.2CTA.MULTICAST [UR10], URZ, UR12 ;  /* 0x000000ff0a0073e9 */ /* 0x0009e2000820080c */
[----:B------:R-:W-:Y:S02]  /*44a0*/  NOP ;  /* 0x0000000000007918 */ /* 0x000fe40000000000 */
.L_x_85:
[----:B------:R-:W-:Y:S01]  /*44b0*/  UIADD3 UR22, UPT, UPT, UR22, 0x1, URZ ;  /* 0x0000000116167890 */ /* 0x000fe2000fffe0ff */
[----:B------:R-:W-:-:S03]  /*44c0*/  ISETP.NE.AND P0, PT, R8, 0x2, PT ;  /* 0x000000020800780c */ /* 0x000fc60003f05270 */
[----:B------:R-:W-:Y:S01]  /*44d0*/  UISETP.NE.AND UP0, UPT, UR22, 0x4, UPT ;  /* 0x000000041600788c */ /* 0x000fe2000bf05270 */
[----:B-12---:R-:W-:Y:S02]  /*44e0*/  SEL R0, RZ, 0x1, P0 ;  /* 0x00000001ff007807 */ /* 0x006fe40000000000 */
[----:B------:R-:W-:Y:S01]  /*44f0*/  SEL R8, R8, RZ, P0 ;  /* 0x000000ff08087207 */ /* 0x000fe20000000000 */
[----:B------:R-:W-:Y:S01]  /*4500*/  USEL UR6, URZ, 0x1, UP0 ;  /* 0x00000001ff067887 */ /* 0x000fe20008000000 */
[----:B------:R-:W-:Y:S01]  /*4510*/  LOP3.LUT R3, R3, R0, RZ, 0x3c, !PT ;  /* 0x0000000003037212 */ /* 0x000fe200078e3cff */
[----:B------:R-:W-:-:S04]  /*4520*/  USEL UR22, UR22, URZ, UP0 ;  /* 0x000000ff16167287 */ /* 0x000fc80008000000 */
[----:B------:R-:W-:Y:S01]  /*4530*/  LOP3.LUT R9, R9, UR6, RZ, 0x3c, !PT ;  /* 0x0000000609097c12 */ /* 0x000fe2000f8e3cff */
[----:B------:R-:W-:Y:S07]  /*4540*/  @P1 BRA `(.L_x_91) ;  /* 0xfffffff800b01947 */ /* 0x000fee000383ffff */
[----:B------:R-:W1:Y:S01]  /*4550*/  S2UR UR6, SR_CgaCtaId ;  /* 0x00000000000679c3 */ /* 0x000e620000008800 */
[----:B------:R-:W-:Y:S01]  /*4560*/  ELECT P0, URZ, PT ;  /* 0x0000000000ff782f */ /* 0x000fe20003800000 */
[----:B------:R-:W-:Y:S01]  /*4570*/  HFMA2 R0, -RZ, RZ, 0, 5.9604644775390625e-08 ;  /* 0x00000001ff007431 */ /* 0x000fe200000001ff */
[----:B------:R-:W-:-:S05]  /*4580*/  UMOV UR7, 0x40 ;  /* 0x0000004000077882 */ /* 0x000fca0000000000 */
[----:B------:R-:W-:Y:S01]  /*4590*/  UVIRTCOUNT.DEALLOC.SMPOOL 0x80 ;  /* 0x000000800000784c */ /* 0x000fe20000000000 */
[----:B------:R-:W-:Y:S02]  /*45a0*/  UISETP.NE.AND UP0, UPT, UR5, URZ, UPT ;  /* 0x000000ff0500728c */ /* 0x000fe4000bf05270 */
[----:B-1----:R-:W-:-:S09]  /*45b0*/  ULEA UR6, UR6, UR7, 0x18 ;  /* 0x0000000706067291 */ /* 0x002fd2000f8ec0ff */
[----:B------:R1:W-:Y:S01]  /*45c0*/  @P0 STS.U8 [UR6+0x1c], R0 ;  /* 0x00001c00ff000988 */ /* 0x0003e20008000006 */
[----:B------:R-:W-:Y:S05]  /*45d0*/  BRA.U UP0, `(.L_x_92) ;  /* 0x0000000100a07547 */ /* 0x000fea000b800000 */
[----:B------:R-:W-:Y:S01]  /*45e0*/  UIADD3 UR5, UPT, UPT, UR8, 0x1c0, URZ ;  /* 0x000001c008057890 */ /* 0x000fe2000fffe0ff */
[----:B------:R-:W-:-:S03]  /*45f0*/  SHF.L.U32 R2, R9, 0x1f, RZ ;  /* 0x0000001f09027819 */ /* 0x000fc600000006ff */
[----:B------:R-:W-:-:S09]  /*4600*/  ULEA UR7, UR22, UR5, 0x3 ;  /* 0x0000000516077291 */ /* 0x000fd2000f8e18ff */
[----:B------:R-:W2:Y:S02]  /*4610*/  SYNCS.PHASECHK.TRANS64.TRYWAIT P0, [UR7], R2 ;  /* 0x00000002ff0075a7 */ /* 0x000ea40008001107 */
[----:B--2---:R-:W-:Y:S05]  /*4620*/  @!P0 BRA `(.L_x_93) ;  /* 0x0000004c001c8947 */ /* 0x004fea0003800000 */
.L_x_205:
[----:B------:R-:W-:-:S04]  /*4630*/  UIADD3 UR9, UPT, UPT, UR22, 0x1, URZ ;  /* 0x0000000116097890 */ /* 0x000fc8000fffe0ff */
[----:B------:R-:W-:-:S04]  /*4640*/  UISETP.NE.AND UP1, UPT, UR9, 0x4, UPT ;  /* 0x000000040900788c */ /* 0x000fc8000bf25270 */
[----:B----4-:R-:W-:Y:S02]  /*4650*/  USEL UR10, URZ, 0x1, UP1 ;  /* 0x00000001ff0a7887 */ /* 0x010fe40008800000 */
[----:B------:R-:W-:-:S04]  /*4660*/  USEL UR9, UR9, URZ, UP1 ;  /* 0x000000ff09097287 */ /* 0x000fc80008800000 */
[----:B------:R-:W-:Y:S01]  /*4670*/  ULEA UR7, UR9, UR5, 0x3 ;  /* 0x0000000509077291 */ /* 0x000fe2000f8e18ff */
[----:B-1----:R-:W-:-:S04]  /*4680*/  LOP3.LUT R2, R9, UR10, RZ, 0x3c, !PT ;  /* 0x0000000a09027c12 */ /* 0x002fc8000f8e3cff */
[----:B------:R-:W-:-:S04]  /*4690*/  SHF.L.U32 R3, R2, 0x1f, RZ ;  /* 0x0000001f02037819 */ /* 0x000fc800000006ff */
[----:B------:R-:W1:Y:S02]  /*46a0*/  SYNCS.PHASECHK.TRANS64.TRYWAIT P0, [UR7], R3 ;  /* 0x00000003ff0075a7 */ /* 0x000e640008001107 */
[----:B-1----:R-:W-:Y:S05]  /*46b0*/  @!P0 BRA `(.L_x_94) ;  /* 0x0000004c00108947 */ /* 0x002fea0003800000 */
.L_x_207:
        /* <DEDUP_REMOVED lines=9> */
.L_x_209:
[----:B------:R-:W-:-:S04]  /*4750*/  UIADD3 UR9, UPT, UPT, UR9, 0x1, URZ ;  /* 0x0000000109097890 */ /* 0x000fc8000fffe0ff */
[----:B------:R-:W-:-:S04]  /*4760*/  UISETP.NE.AND UP1, UPT, UR9, 0x4, UPT ;  /* 0x000000040900788c */ /* 0x000fc8000bf25270 */
[----:B------:R-:W-:Y:S02]  /*4770*/  USEL UR7, URZ, 0x1, UP1 ;  /* 0x00000001ff077887 */ /* 0x000fe40008800000 */
[----:B------:R-:W-:-:S04]  /*4780*/  USEL UR9, UR9, URZ, UP1 ;  /* 0x000000ff09097287 */ /* 0x000fc80008800000 */
[----:B------:R-:W-:Y:S01]  /*4790*/  ULEA UR9, UR9, UR5, 0x3 ;  /* 0x0000000509097291 */ /* 0x000fe2000f8e18ff */
[----:B------:R-:W-:-:S04]  /*47a0*/  LOP3.LUT R2, R2, UR7, RZ, 0x3c, !PT ;  /* 0x0000000702027c12 */ /* 0x000fc8000f8e3cff */
[----:B------:R-:W-:Y:S01]  /*47b0*/  SHF.L.U32 R2, R2, 0x1f, RZ ;  /* 0x0000001f02027819 */ /* 0x000fe200000006ff */
[----:B-1----:R-:W-:-:S04]  /*47c0*/  IMAD.U32 R0, RZ, RZ, UR9 ;  /* 0x00000009ff007e24 */ /* 0x002fc8000f8e00ff */
[----:B------:R1:W2:Y:S03]  /*47d0*/  SYNCS.PHASECHK.TRANS64.TRYWAIT P0, [R0+URZ], R2 ;  /* 0x00000002000075a7 */ /* 0x0002a600080011ff */
[----:B--2---:R-:W-:Y:S05]  /*47e0*/  @!P0 NANOSLEEP.SYNCS 0x989680 ;  /* 0x009896800000895d */ /* 0x004fea0003900000 */
[----:B------:R-:W2:Y:S02]  /*47f0*/  @!P0 SYNCS.PHASECHK.TRANS64 P0, [R0+URZ], R2 ;  /* 0x00000002000085a7 */ /* 0x000ea400080010ff */
[----:B--2---:R-:W-:Y:S05]  /*4800*/  @P0 BRA `(.L_x_96) ;  /* 0x0000000000200947 */ /* 0x004fea0003800000 */
.L_x_97:
[----:B--2---:R2:W4:Y:S02]  /*4810*/  SYNCS.PHASECHK.TRANS64.TRYWAIT P0, [R0+URZ], R2 ;  /* 0x00000002000075a7 */ /* 0x00452400080011ff */
[----:B----4-:R-:W-:Y:S05]  /*4820*/  @!P0 NANOSLEEP.SYNCS 0x989680 ;  /* 0x009896800000895d */ /* 0x010fea0003900000 */
[----:B------:R-:W4:Y:S02]  /*4830*/  @!P0 SYNCS.PHASECHK.TRANS64 P0, [R0+URZ], R2 ;  /* 0x00000002000085a7 */ /* 0x000f2400080010ff */
[----:B----4-:R-:W-:Y:S05]  /*4840*/  @!P0 BRA `(.L_x_97) ;  /* 0xfffffffc00f08947 */ /* 0x010fea000383ffff */
[----:B------:R-:W-:Y:S05]  /*4850*/  BRA `(.L_x_96) ;  /* 0x00000000000c7947 */ /* 0x000fea0003800000 */
.L_x_92:
[----:B------:R-:W-:-:S04]  /*4860*/  UIADD3 UR5, UPT, UPT, UR8, 0x200, URZ ;  /* 0x0000020008057890 */ /* 0x000fc8000fffe0ff */
[----:B------:R-:W-:-:S09]  /*4870*/  UPRMT UR5, UR4, 0x654, UR5 ;  /* 0x0000065404057896 */ /* 0x000fd20008000005 */
[----:B------:R-:W-:Y:S03]  /*4880*/  SYNCS.ARRIVE.TRANS64.RED.A1T0 RZ, [UR5], RZ ;  /* 0x000000ffffff79a7 */ /* 0x000fe60008100405 */
.L_x_96:
[----:B-12---:R-:W-:Y:S01]  /*4890*/  SHF.L.U32 R2, RZ, 0x1f, RZ ;  /* 0x0000001fff027819 */ /* 0x006fe200000006ff */
[----:B------:R-:W-:Y:S01]  /*48a0*/  UIADD3 UR5, UPT, UPT, UR8, 0x200, URZ ;  /* 0x0000020008057890 */ /* 0x000fe2000fffe0ff */
[----:B------:R-:W-:Y:S02]  /*48b0*/  PLOP3.LUT P0, PT, PT, PT, UP0, 0x80, 0x8 ;  /* 0x000000000008781c */ /* 0x000fe40003f0f008 */
[----:B------:R-:W1:Y:S02]  /*48c0*/  SYNCS.PHASECHK.TRANS64.TRYWAIT P1, [UR8+0x200], R2 ;  /* 0x00020002ff0075a7 */ /* 0x000e640008021108 */
[----:B-1----:R-:W-:Y:S09]  /*48d0*/  @!P1 BRA `(.L_x_98) ;  /* 0x0000004800b89947 */ /* 0x002ff20003800000 */
.L_x_211:
[----:B------:R-:W-:Y:S01]  /*48e0*/  @!UP0 UPRMT UR5, UR4, 0x654, UR5 ;  /* 0x0000065404058896 */ /* 0x000fe20008000005 */
[----:B------:R-:W-:Y:S02]  /*48f0*/  UMOV UR8, 0xffff ;  /* 0x0000ffff00087882 */ /* 0x000fe40000000000 */
[----:B------:R-:W-:-:S06]  /*4900*/  UMOV UR4, 0x1 ;  /* 0x0000000100047882 */ /* 0x000fcc0000000000 */
[----:B------:R-:W-:Y:S01]  /*4910*/  @!P0 SYNCS.ARRIVE.TRANS64.RED.A1T0 RZ, [UR5], RZ ;  /* 0x000000ffffff89a7 */ /* 0x000fe20008100405 */
[----:B------:R-:W-:Y:S01]  /*4920*/  NOP ;  /* 0x0000000000007918 */ /* 0x000fe20000000000 */
[----:B-1----:R-:W1:Y:S01]  /*4930*/  LDS R0, [UR6+0x14] ;  /* 0x00001406ff007984 */ /* 0x002e620008000800 */
[----:B------:R-:W-:-:S04]  /*4940*/  ULOP3.LUT UR5, UR24, 0xffff, URZ, 0xc0, !UPT ;  /* 0x0000ffff18057892 */ /* 0x000fc8000f8ec0ff */
[----:B------:R-:W-:-:S04]  /*4950*/  USHF.R.U32.HI UR5, URZ, 0x5, UR5 ;  /* 0x00000005ff057899 */ /* 0x000fc80008011605 */
[----:B------:R-:W-:Y:S02]  /*4960*/  USHF.L.U32 UR8, UR8, UR5, URZ ;  /* 0x0000000508087299 */ /* 0x000fe400080006ff */
[----:B------:R-:W-:-:S04]  /*4970*/  USHF.L.U32 UR4, UR4, UR5, URZ ;  /* 0x0000000504047299 */ /* 0x000fc800080006ff */
[----:B-1----:R-:W-:-:S04]  /*4980*/  LOP3.LUT R0, R0, UR8, RZ, 0xc0, !PT ;  /* 0x0000000800007c12 */ /* 0x002fc8000f8ec0ff */
[----:B------:R-:W-:-:S13]  /*4990*/  ISETP.NE.AND P0, PT, R0, UR8, PT ;  /* 0x0000000800007c0c */ /* 0x000fda000bf05270 */
[----:B------:R-:W-:Y:S05]  /*49a0*/  @P0 BRA `(.L_x_99) ;  /* 0x0000000000580947 */ /* 0x000fea0003800000 */
[----:B------:R-:W1:Y:S02]  /*49b0*/  LDS R0, [UR6+0x18] ;  /* 0x00001806ff007984 */ /* 0x000e640008000800 */
[----:B-1----:R-:W-:-:S04]  /*49c0*/  LOP3.LUT R0, R0, UR4, RZ, 0xc0, !PT ;  /* 0x0000000400007c12 */ /* 0x002fc8000f8ec0ff */
[----:B------:R-:W-:-:S13]  /*49d0*/  ISETP.NE.AND P0, PT, R0, UR4, PT ;  /* 0x0000000400007c0c */ /* 0x000fda000bf05270 */
[----:B------:R-:W-:Y:S05]  /*49e0*/  @P0 BRA `(.L_x_100) ;  /* 0x00000000003c0947 */ /* 0x000fea0003800000 */
[----:B------:R-:W1:Y:S01]  /*49f0*/  S2R R2, SR_LANEID ;  /* 0x0000000000027919 */ /* 0x000e620000000000 */
[----:B------:R-:W-:Y:S01]  /*4a00*/  ULOP3.LUT UR8, URZ, UR8, URZ, 0x33, !UPT ;  /* 0x00000008ff087292 */ /* 0x000fe2000f8e33ff */
[----:B------:R-:W-:Y:S02]  /*4a10*/  VOTEU.ANY UR7, UPT, PT ;  /* 0x0000000000077886 */ /* 0x000fe400038e0100 */
[----:B------:R-:W-:-:S03]  /*4a20*/  UFLO.U32 UR7, UR7 ;  /* 0x00000007000772bd */ /* 0x000fc600080e0000 */
[----:B------:R-:W-:-:S04]  /*4a30*/  IMAD.U32 R0, RZ, RZ, UR8 ;  /* 0x00000008ff007e24 */ /* 0x000fc8000f8e00ff */
[----:B------:R2:W3:Y:S02]  /*4a40*/  REDUX UR5, R0 ;  /* 0x00000000000573c4 */ /* 0x0004e40000000000 */
[----:B------:R1:W-:Y:S02]  /*4a50*/  UTCATOMSWS.AND URZ, UR8 ;  /* 0x0000000800ff79e3 */ /* 0x0003e40008000000 */
[----:B-1----:R-:W-:Y:S02]  /*4a60*/  ISETP.EQ.U32.AND P0, PT, R2, UR7, PT ;  /* 0x0000000702007c0c */ /* 0x002fe4000bf02070 */
[----:B--2---:R-:W-:Y:S02]  /*4a70*/  LOP3.LUT R0, RZ, UR4, RZ, 0x33, !PT ;  /* 0x00000004ff007c12 */ /* 0x004fe4000f8e33ff */
[----:B---3--:R-:W-:Y:S02]  /*4a80*/  MOV R2, UR5 ;  /* 0x0000000500027c02 */ /* 0x008fe40008000f00 */
[----:B------:R-:W1:Y:S07]  /*4a90*/  REDUX UR4, R0 ;  /* 0x00000000000473c4 */ /* 0x000e6e0000000000 */
[----:B------:R2:W-:Y:S01]  /*4aa0*/  @P0 ATOMS.AND RZ, [UR6+0x14], R2 ;  /* 0x00001402ffff098c */ /* 0x0005e2000a800006 */
[----:B-1----:R-:W-:-:S05]  /*4ab0*/  IMAD.U32 R0, RZ, RZ, UR4 ;  /* 0x00000004ff007e24 */ /* 0x002fca000f8e00ff */
[----:B------:R2:W-:Y:S01]  /*4ac0*/  @P0 ATOMS.AND RZ, [UR6+0x18], R0 ;  /* 0x00001800ffff098c */ /* 0x0005e2000a800006 */
[----:B------:R-:W-:Y:S05]  /*4ad0*/  BRA `(.L_x_101) ;  /* 0x0000000000147947 */ /* 0x000fea0003800000 */
.L_x_100:
[----:B------:R-:W-:Y:S02]  /*4ae0*/  MOV R2, 0x4b00 ;  /* 0x00004b0000027802 */ /* 0x000fe40000000f00 */
[----:B---345:R-:W-:Y:S05]  /*4af0*/  CALL.REL.NOINC `($__internal_0_$__cuda_sm10x_tcgen05_guardrail_trap_col_being_dealloced_not_returned_by_alloc) ;  /* 0x0000004c00247944 */ /* 0x038fea0003c00000 */
[----:B------:R-:W-:Y:S05]  /*4b00*/  BRA `(.L_x_101) ;  /* 0x0000000000087947 */ /* 0x000fea0003800000 */
.L_x_99:
[----:B------:R-:W-:Y:S02]  /*4b10*/  MOV R2, 0x4b30 ;  /* 0x00004b3000027802 */ /* 0x000fe40000000f00 */
[----:B---345:R-:W-:Y:S05]  /*4b20*/  CALL.REL.NOINC `($__internal_2_$__cuda_sm10x_tcgen05_guardrail_trap_unallocated_columns_being_dealloced) ;  /* 0x0000004c00307944 */ /* 0x038fea0003c00000 */
.L_x_101:
[----:B------:R-:W-:Y:S01]  /*4b30*/  NOP ;  /* 0x0000000000007918 */ /* 0x000fe20000000000 */
[----:B----4-:R-:W-:Y:S05]  /*4b40*/  EXIT ;  /* 0x000000000000794d */ /* 0x010fea0003800000 */
.L_x_72:
[----:B------:R-:W-:-:S09]  /*4b50*/  UISETP.NE.OR UP5, UPT, UR10, 0x3, !UP5 ;  /* 0x000000030a00788c */ /* 0x000fd2000efa5670 */
[----:B------:R-:W-:Y:S05]  /*4b60*/  BRA.U UP5, `(.L_x_102) ;  /* 0x0000000d05b07547 */ /* 0x000fea000b800000 */
[----:B------:R-:W1:Y:S01]  /*4b70*/  LDC R0, c[0x0][0xb30] ;  /* 0x0002cc00ff007b82 */ /* 0x000e620000000800 */
[----:B------:R-:W2:Y:S01]  /*4b80*/  LDCU.64 UR8, c[0x0][0x888] ;  /* 0x00011100ff0877ac */ /* 0x000ea20008000a00 */
[----:B------:R-:W-:Y:S02]  /*4b90*/  HFMA2 R27, -RZ, RZ, 0, 0 ;  /* 0x00000000ff1b7431 */ /* 0x000fe400000001ff */
[----:B------:R-:W-:Y:S01]  /*4ba0*/  IMAD.MOV.U32 R29, RZ, RZ, 0x1 ;  /* 0x00000001ff1d7424 */ /* 0x000fe200078e00ff */
[----:B------:R-:W-:Y:S01]  /*4bb0*/  MOV R25, 0x2000 ;  /* 0x0000200000197802 */ /* 0x000fe20000000f00 */
[----:B------:R-:W3:Y:S01]  /*4bc0*/  LDCU.64 UR4, c[0x0][0x890] ;  /* 0x00011200ff0477ac */ /* 0x000ee20008000a00 */
[----:B------:R-:W-:Y:S01]  /*4bd0*/  IMAD.MOV.U32 R28, RZ, RZ, RZ ;  /* 0x000000ffff1c7224 */ /* 0x000fe200078e00ff */
[----:B------:R-:W4:Y:S01]  /*4be0*/  LDC R24, c[0x0][0x370] ;  /* 0x0000dc00ff187b82 */ /* 0x000f220000000800 */
[----:B------:R-:W-:Y:S01]  /*4bf0*/  UMOV UR6, 0x400 ;  /* 0x0000040000067882 */ /* 0x000fe20000000000 */
[----:B------:R-:W-:-:S02]  /*4c00*/  UPLOP3.LUT UP1, UPT, UPT, UPT, UPT, 0x40, 0x4 ;  /* 0x000000000004789c */ /* 0x000fc40003f2e870 */
[----:B------:R-:W-:Y:S01]  /*4c10*/  ULEA UR6, UR37, UR6, 0x18 ;  /* 0x0000000625067291 */ /* 0x000fe2000f8ec0ff */
[----:B------:R-:W-:-:S03]  /*4c20*/  UMOV UR13, URZ ;  /* 0x000000ff000d7c82 */ /* 0x000fc60008000000 */
[----:B------:R-:W4:Y:S01]  /*4c30*/  LDC R3, c[0x0][0xb0c] ;  /* 0x0002c300ff037b82 */ /* 0x000f220000000800 */
[----:B--2---:R-:W-:Y:S02]  /*4c40*/  UISETP.NE.U32.AND UP3, UPT, UR8, URZ, UPT ;  /* 0x000000ff0800728c */ /* 0x004fe4000bf65070 */
[----:B---3--:R-:W-:-:S05]  /*4c50*/  UISETP.NE.U32.AND UP4, UPT, UR4, URZ, UPT ;  /* 0x000000ff0400728c */ /* 0x008fca000bf85070 */
[----:B------:R-:W2:Y:S01]  /*4c60*/  LDC R18, c[0x0][0xb20] ;  /* 0x0002c800ff127b82 */ /* 0x000ea20000000800 */
[----:B-1----:R-:W-:Y:S01]  /*4c70*/  ISETP.NE.AND P1, PT, R0, 0x1, PT ;  /* 0x000000010000780c */ /* 0x002fe20003f25270 */
[----:B------:R-:W-:Y:S02]  /*4c80*/  UISETP.NE.AND.EX UP3, UPT, UR9, URZ, UPT, UP3 ;  /* 0x000000ff0900728c */ /* 0x000fe4000bf65330 */
[----:B------:R-:W-:-:S04]  /*4c90*/  UISETP.NE.AND.EX UP4, UPT, UR5, URZ, UPT, UP4 ;  /* 0x000000ff0500728c */ /* 0x000fc8000bf85340 */
[----:B------:R-:W1:Y:S08]  /*4ca0*/  LDC.64 R30, c[0x0][0x348] ;  /* 0x0000d200ff1e7b82 */ /* 0x000e700000000a00 */
[----:B------:R-:W3:Y:S08]  /*4cb0*/  LDC.64 R16, c[0x0][0xb10] ;  /* 0x0002c400ff107b82 */ /* 0x000ef00000000a00 */
[----:B------:R-:W1:Y:S08]  /*4cc0*/  LDC.64 R6, c[0x0][0xb18] ;  /* 0x0002c600ff067b82 */ /* 0x000e700000000a00 */
[----:B------:R-:W1:Y:S08]  /*4cd0*/  LDC.64 R4, c[0x0][0xb28] ;  /* 0x0002ca00ff047b82 */ /* 0x000e700000000a00 */
[----:B--2-4-:R-:W1:Y:S02]  /*4ce0*/  LDC R19, c[0x0][0x374] ;  /* 0x0000dd00ff137b82 */ /* 0x014e640000000800 */
.L_x_111:
[C---:B------:R-:W-:Y:S02]  /*4cf0*/  LEA R0, R28.reuse, UR6, 0x3 ;  /* 0x000000061c007c11 */ /* 0x040fe4000f8e18ff */
[----:B------:R-:W-:Y:S02]  /*4d00*/  SHF.L.U32 R2, R27, 0x1f, RZ ;  /* 0x0000001f1b027819 */ /* 0x000fe400000006ff */
[----:B------:R-:W-:Y:S02]  /*4d10*/  LEA R20, R28, UR6, 0x4 ;  /* 0x000000061c147c11 */ /* 0x000fe4000f8e20ff */
[----:B--2---:R-:W2:Y:S02]  /*4d20*/  SYNCS.PHASECHK.TRANS64.TRYWAIT P0, [R0+URZ+0x180], R2 ;  /* 0x00018002000075a7 */ /* 0x004ea400080011ff */
[----:B--2---:R-:W-:Y:S05]  /*4d30*/  @!P0 BRA `(.L_x_103) ;  /* 0x0000004400b88947 */ /* 0x004fea0003800000 */
.L_x_212:
[----:B------:R-:W-:Y:S01]  /*4d40*/  ISETP.GE.AND P0, PT, R40, 0x1, PT ;  /* 0x000000012800780c */ /* 0x000fe20003f06270 */
[----:B------:R-:W4:Y:S01]  /*4d50*/  LDS.128 R20, [R20+0x210] ;  /* 0x0002100014147984 */ /* 0x000f220000000c00 */
[----:B--2---:R-:W-:Y:S01]  /*4d60*/  VIADD R0, R0, 0x190 ;  /* 0x0000019000007836 */ /* 0x004fe20000000000 */
[----:B------:R-:W-:Y:S01]  /*4d70*/  @!PT LDS RZ, [RZ] ;  /* 0x00000000fffff984 */ /* 0x000fe20000000800 */
[----:B------:R-:W-:Y:S01]  /*4d80*/  @!PT LDS RZ, [RZ] ;  /* 0x00000000fffff984 */ /* 0x000fe20000000800 */
[----:B------:R-:W-:Y:S01]  /*4d90*/  @!PT LDS RZ, [RZ] ;  /* 0x00000000fffff984 */ /* 0x000fe20000000800 */
[----:B------:R-:W-:Y:S01]  /*4da0*/  @!PT LDS RZ, [RZ] ;  /* 0x00000000fffff984 */ /* 0x000fe20000000800 */
[----:B------:R2:W-:Y:S06]  /*4db0*/  MEMBAR.ALL.CTA ;  /* 0x0000000000007992 */ /* 0x0005ec0000008000 */
[----:B--2---:R-:W2:Y:S01]  /*4dc0*/  FENCE.VIEW.ASYNC.S ;  /* 0x00000000000073c6 */ /* 0x004ea20000000000 */
[----:B------:R-:W-:Y:S04]  /*4dd0*/  PRMT R0, RZ, 0x654, R0 ;  /* 0x00000654ff007816 */ /* 0x000fe80000000000 */
[----:B--2---:R2:W-:Y:S01]  /*4de0*/  SYNCS.ARRIVE.TRANS64.RED.A1T0 RZ, [R0+URZ], RZ ;  /* 0x000000ff00ff79a7 */ /* 0x0045e200081004ff */
[----:B----4-:R-:W-:Y:S11]  /*4df0*/  LOP3.LUT P3, RZ, R22, 0x1, RZ, 0xc0, !PT ;  /* 0x0000000116ff7812 */ /* 0x010ff6000786c0ff */
[----:B------:R-:W-:Y:S02]  /*4e00*/  @!UPT UIADD3 URZ, UPT, UPT, URZ, URZ, URZ ;  /* 0x000000fffffff290 */ /* 0x000fe4000fffe0ff */
[----:B------:R-:W-:Y:S02]  /*4e10*/  @P3 MOV R11, R20 ;  /* 0x00000014000b3202 */ /* 0x000fe40000000f00 */
[----:B------:R-:W-:Y:S01]  /*4e20*/  @P3 LOP3.LUT R10, R21, 0xffff, RZ, 0xc0, !PT ;  /* 0x0000ffff150a3812 */ /* 0x000fe200078ec0ff */
[----:B--2---:R-:W-:Y:S06]  /*4e30*/  @!P0 BRA `(.L_x_104) ;  /* 0x0000000000a48947 */ /* 0x004fec0003800000 */
[-C--:B-1----:R-:W-:Y:S01]  /*4e40*/  IMAD.HI.U32 R0, R19, R7.reuse, RZ ;  /* 0x0000000713007227 */ /* 0x082fe200078e00ff */
[----:B------:R-:W-:Y:S02]  /*4e50*/  ISETP.NE.AND P0, PT, R6, 0x1, PT ;  /* 0x000000010600780c */ /* 0x000fe40003f05270 */
[----:B------:R-:W-:Y:S01]  /*4e60*/  ISETP.NE.AND P2, PT, R40, 0x1, PT ;  /* 0x000000012800780c */ /* 0x000fe20003f45270 */
[----:B---3--:R-:W-:Y:S01]  /*4e70*/  IMAD.HI.U32 R9, R24, R16, RZ ;  /* 0x0000001018097227 */ /* 0x008fe200078e00ff */
[----:B------:R-:W-:Y:S02]  /*4e80*/  SHF.R.U32.HI R0, RZ, R18, R0 ;  /* 0x00000012ff007219 */ /* 0x000fe40000011600 */
[----:B------:R-:W-:Y:S01]  /*4e90*/  ISETP.NE.AND P4, PT, R3, 0x1, PT ;  /* 0x000000010300780c */ /* 0x000fe20003f85270 */
[----:B------:R-:W-:Y:S01]  /*4ea0*/  IMAD.HI.U32 R13, R10, R7, RZ ;  /* 0x000000070a0d7227 */ /* 0x000fe200078e00ff */
[----:B------:R-:W-:Y:S02]  /*4eb0*/  SHF.R.U32.HI R9, RZ, R17, R9 ;  /* 0x00000011ff097219 */ /* 0x000fe40000011609 */
[----:B------:R-:W-:Y:S01]  /*4ec0*/  SEL R0, R19, R0, !P0 ;  /* 0x0000000013007207 */ /* 0x000fe20004000000 */
[----:B------:R-:W-:Y:S01]  /*4ed0*/  IMAD.HI.U32 R12, R11, R16, RZ ;  /* 0x000000100b0c7227 */ /* 0x000fe200078e00ff */
[----:B------:R-:W-:Y:S03]  /*4ee0*/  SEL R9, R24, R9, !P4 ;  /* 0x0000000918097207 */ /* 0x000fe60006000000 */
[-C--:B------:R-:W-:Y:S01]  /*4ef0*/  IMAD.HI.U32 R8, R0, R4.reuse, RZ ;  /* 0x0000000400087227 */ /* 0x080fe200078e00ff */
[----:B------:R-:W-:Y:S03]  /*4f00*/  SHF.R.U32.HI R12, RZ, R17, R12 ;  /* 0x00000011ff0c7219 */ /* 0x000fe6000001160c */
[----:B------:R-:W-:Y:S01]  /*4f10*/  IMAD.HI.U32 R2, R9, R4, RZ ;  /* 0x0000000409027227 */ /* 0x000fe200078e00ff */
[-C--:B------:R-:W-:Y:S02]  /*4f20*/  @P2 SHF.R.U32.HI R0, RZ, R5.reuse, R8 ;  /* 0x00000005ff002219 */ /* 0x080fe40000011608 */
[----:B------:R-:W-:Y:S02]  /*4f30*/  SHF.R.U32.HI R8, RZ, R18, R13 ;  /* 0x00000012ff087219 */ /* 0x000fe4000001160d */
[----:B------:R-:W-:Y:S01]  /*4f40*/  @P2 SHF.R.U32.HI R9, RZ, R5, R2 ;  /* 0x00000005ff092219 */ /* 0x000fe20000011602 */
[----:B------:R-:W-:Y:S01]  /*4f50*/  IMAD R0, R40, R0, RZ ;  /* 0x0000000028007224 */ /* 0x000fe200078e02ff */
[----:B------:R-:W-:Y:S02]  /*4f60*/  SEL R8, R10, R8, !P0 ;  /* 0x000000080a087207 */ /* 0x000fe40004000000 */
[----:B------:R-:W-:Y:S01]  /*4f70*/  SEL R2, R11, R12, !P4 ;  /* 0x0000000c0b027207 */ /* 0x000fe20006000000 */
[----:B------:R-:W-:Y:S01]  /*4f80*/  IMAD R12, R40, R9, RZ ;  /* 0x00000009280c7224 */ /* 0x000fe200078e02ff */
[C---:B------:R-:W-:Y:S01]  /*4f90*/  ISETP.GE.AND P0, PT, R8.reuse, R0, PT ;  /* 0x000000000800720c */ /* 0x040fe20003f06270 */
[----:B------:R-:W-:Y:S03]  /*4fa0*/  IMAD.HI.U32 R0, R8, R4, RZ ;  /* 0x0000000408007227 */ /* 0x000fe600078e00ff */
[----:B------:R-:W-:Y:S02]  /*4fb0*/  ISETP.GE.OR P0, PT, R2, R12, P0 ;  /* 0x0000000c0200720c */ /* 0x000fe40000706670 */
[-C--:B------:R-:W-:Y:S04]  /*4fc0*/  SHF.R.U32.HI R0, RZ, R5.reuse, R0 ;  /* 0x00000005ff007219 */ /* 0x080fe80000011600 */
[----:B------:R-:W-:Y:S05]  /*4fd0*/  SEL R13, R8, R0, !P2 ;  /* 0x00000000080d7207 */ /* 0x000fea0005000000 */
[----:B------:R-:W-:Y:S02]  /*4fe0*/  IMAD.MOV R12, RZ, RZ, -R13 ;  /* 0x000000ffff0c7224 */ /* 0x000fe400078e0a0d */
[----:B------:R-:W-:Y:S04]  /*4ff0*/  @!P0 IMAD.HI.U32 R0, R2, R4, RZ ;  /* 0x0000000402008227 */ /* 0x000fe800078e00ff */
[----:B------:R-:W-:Y:S01]  /*5000*/  IMAD R12, R40, R12, R8 ;  /* 0x0000000c280c7224 */ /* 0x000fe200078e0208 */
[----:B------:R-:W-:Y:S04]  /*5010*/  @!P0 SHF.R.U32.HI R0, RZ, R5, R0 ;  /* 0x00000005ff008219 */ /* 0x000fe80000011600 */
[----:B------:R-:W-:Y:S04]  /*5020*/  @!P0 SEL R0, R2, R0, !P2 ;  /* 0x0000000002008207 */ /* 0x000fe80005000000 */
[----:B------:R-:W-:Y:S01]  /*5030*/  @!P0 IADD3 R13, PT, PT, R13, -R0, RZ ;  /* 0x800000000d0d8210 */ /* 0x000fe20007ffe0ff */
[----:B------:R-:W-:Y:S01]  /*5040*/  @!P0 IMAD R0, R9, R12, R0 ;  /* 0x0000000c09008224 */ /* 0x000fe200078e0200 */
[----:B------:R-:W-:Y:S01]  /*5050*/  IADD3 R9, PT, PT, -R8, RZ, RZ ;  /* 0x000000ff08097210 */ /* 0x000fe20007ffe1ff */
[--C-:B------:R-:W-:Y:S02]  /*5060*/  IMAD.MOV R12, RZ, RZ, -R2.reuse ;  /* 0x000000ffff0c7224 */ /* 0x100fe400078e0a02 */
[----:B------:R-:W-:Y:S02]  /*5070*/  @!P0 IMAD R8, R13, R40, R2 ;  /* 0x000000280d088224 */ /* 0x000fe400078e0202 */
[----:B------:R-:W-:Y:S02]  /*5080*/  @!P0 IMAD.MOV.U32 R2, RZ, RZ, R0 ;  /* 0x000000ffff028224 */ /* 0x000fe400078e0000 */
[----:B------:R-:W-:Y:S02]  /*5090*/  IMAD R11, R3, R12, R11 ;  /* 0x0000000c030b7224 */ /* 0x000fe400078e020b */
[----:B------:R-:W-:Y:S02]  /*50a0*/  IMAD R10, R6, R9, R10 ;  /* 0x00000009060a7224 */ /* 0x000fe400078e020a */
[----:B------:R-:W-:Y:S02]  /*50b0*/  IMAD R11, R2, R3, R11 ;  /* 0x00000003020b7224 */ /* 0x000fe400078e020b */
[----:B------:R-:W-:Y:S02]  /*50c0*/  IMAD R10, R8, R6, R10 ;  /* 0x00000006080a7224 */ /* 0x000fe400078e020a */
.L_x_104:
[----:B------:R-:W-:Y:S05]  /*50d0*/  BRA.U UP1, `(.L_x_105) ;  /* 0x0000000101107547 */ /* 0x000fea000b800000 */
[----:B------:R-:W-:Y:S04]  /*50e0*/  MOV R2, UR7 ;  /* 0x0000000700027c02 */ /* 0x000fe80008000f00 */
[----:B------:R-:W-:Y:S04]  /*50f0*/  SHF.L.U32 R2, R2, 0x1f, RZ ;  /* 0x0000001f02027819 */ /* 0x000fe800000006ff */
[----:B------:R-:W2:Y:S02]  /*5100*/  SYNCS.PHASECHK.TRANS64.TRYWAIT P0, [UR6+0x178], R2 ;  /* 0x00017802ff0075a7 */ /* 0x000ea40008001106 */
[----:B--2---:R-:W-:Y:S05]  /*5110*/  @!P0 BRA `(.L_x_106) ;  /* 0x0000004000d48947 */ /* 0x004fea0003800000 */
.L_x_105:
[----:B------:R-:W-:Y:S02]  /*5120*/  R2UR UR11, R14 ;  /* 0x000000000e0b72ca */ /* 0x000fe400000e0000 */
[----:B------:R-:W-:Y:S02]  /*5130*/  R2UR UR10, R15 ;  /* 0x000000000f0a72ca */ /* 0x000fe400000e0000 */
[----:B------:R-:W-:Y:S04]  /*5140*/  ISETP.NE.U32.AND P2, PT, RZ, UR4, PT ;  /* 0x00000004ff007c0c */ /* 0x000fe8000bf45070 */
[----:B------:R-:W-:Y:S05]  /*5150*/  ISETP.NE.AND.EX P2, PT, RZ, UR5, PT, P2 ;  /* 0x00000005ff007c0c */ /* 0x000fea000bf45320 */
[----:B------:R-:W-:Y:S02]  /*5160*/  USHF.L.U32 UR11, UR11, 0x7, URZ ;  /* 0x000000070b0b7899 */ /* 0x000fe400080006ff */
[----:B------:R-:W-:Y:S01]  /*5170*/  USHF.L.U32 UR10, UR10, 0x6, URZ ;  /* 0x000000060a0a7899 */ /* 0x000fe200080006ff */
[----:B------:R-:W-:Y:S11]  /*5180*/  BRA.U !UP4, `(.L_x_107) ;  /* 0x000000010c347547 */ /* 0x000ff6000b800000 */
[----:B------:R-:W-:Y:S01]  /*5190*/  UPLOP3.LUT UP0, UPT, UPT, UPT, UP3, 0x80, 0x8 ;  /* 0x000000000008789c */ /* 0x000fe20003f0f030 */
[----:B--2---:R-:W-:Y:S02]  /*51a0*/  HFMA2 R0, -RZ, RZ, 0, 5.9604644775390625e-08 ;  /* 0x00000001ff007431 */ /* 0x004fe400000001ff */
[----:B------:R-:W-:Y:S03]  /*51b0*/  IMAD.MOV.U32 R92, RZ, RZ, 0x1 ;  /* 0x00000001ff5c7424 */ /* 0x000fe600078e00ff */
[----:B------:R-:W-:Y:S05]  /*51c0*/  PLOP3.LUT P0, PT, PT, PT, UP0, 0x80, 0x8 ;  /* 0x000000000008781c */ /* 0x000fea0003f0f008 */
[----:B------:R-:W2:Y:S01]  /*51d0*/  @UP0 LDCU.64 UR14, c[0x0][0x888] ;  /* 0x00011100ff0e07ac */ /* 0x000ea20008000a00 */
[----:B------:R-:W-:Y:S07]  /*51e0*/  @UP0 UIMAD UR8, UR36, UR4, URZ ;  /* 0x00000004240802a4 */ /* 0x000fee000f8e02ff */
[----:B------:R-:W-:Y:S01]  /*51f0*/  @!P0 PRMT R92, R0, 0x7610, R92 ;  /* 0x00007610005c8816 */ /* 0x000fe2000000005c */
[----:B--2---:R-:W-:Y:S03]  /*5200*/  @UP0 UIMAD.WIDE UR14, UR8, 0x4, UR14 ;  /* 0x00000004080e08a5 */ /* 0x004fe6000f8e020e */
[----:B------:R-:W2:Y:S03]  /*5210*/  @!UP0 LDCU UR8, c[0x0][0x880] ;  /* 0x00011000ff0887ac */ /* 0x000ea60008000800 */
[----:B------:R-:W-:Y:S01]  /*5220*/  IMAD.U32 R8, RZ, RZ, UR14 ;  /* 0x0000000eff087e24 */ /* 0x000fe2000f8e00ff */
[----:B------:R-:W-:Y:S05]  /*5230*/  MOV R9, UR15 ;  /* 0x0000000f00097c02 */ /* 0x000fea0008000f00 */
[----:B-----5:R4:W5:Y:S02]  /*5240*/  @P0 LDG.E R49, desc[UR46][R8.64] ;  /* 0x0000002e08310981 */ /* 0x020964000c1e1900 */
[----:B--2-4-:R-:W-:Y:S07]  /*5250*/  @!P0 IMAD.U32 R49, RZ, RZ, UR8 ;  /* 0x00000008ff318e24 */ /* 0x014fee000f8e00ff */
.L_x_107:
[----:B-----5:R-:W-:Y:S01]  /*5260*/  @!P2 FSETP.EQ.AND P0, PT, R49, RZ, PT ;  /* 0x000000ff3100a20b */ /* 0x020fe20003f02000 */
[----:B------:R-:W-:Y:S01]  /*5270*/  @!UPT UIADD3 URZ, UPT, UPT, URZ, URZ, URZ ;  /* 0x000000fffffff290 */ /* 0x000fe2000fffe0ff */
[----:B------:R-:W-:Y:S11]  /*5280*/  @!P2 BRA `(.L_x_108) ;  /* 0x000000000014a947 */ /* 0x000ff60003800000 */
[----:B------:R-:W-:Y:S02]  /*5290*/  LOP3.LUT P2, RZ, R92, 0xff, RZ, 0xc0, !PT ;  /* 0x000000ff5cff7812 */ /* 0x000fe4000784c0ff */
[----:B------:R-:W-:Y:S04]  /*52a0*/  PLOP3.LUT P0, PT, PT, PT, UP0, 0x80, 0x8 ;  /* 0x000000000008781c */ /* 0x000fe80003f0f008 */
[----:B------:R-:W-:Y:S07]  /*52b0*/  PLOP3.LUT P0, PT, P0, PT, PT, 0x8, 0x80 ;  /* 0x000000000080781c */ /* 0x000fee000070e170 */
[----:B------:R-:W-:Y:S11]  /*52c0*/  @P2 FSETP.EQ.AND P0, PT, R49, RZ, PT ;  /* 0x000000ff3100220b */ /* 0x000ff60003f02000 */
[----:B------:R-:W-:Y:S02]  /*52d0*/  @!UPT UIADD3 URZ, UPT, UPT, URZ, URZ, URZ ;  /* 0x000000fffffff290 */ /* 0x000fe4000fffe0ff */
.L_x_108:
[----:B------:R-:W-:Y:S01]  /*52e0*/  ULEA UR15, UR13, UR6, 0x3 ;  /* 0x000000060d0f7291 */ /* 0x000fe2000f8e18ff */
[----:B------:R-:W-:Y:S02]  /*52f0*/  SHF.L.U32 R9, R29, 0x1f, RZ ;  /* 0x0000001f1d097819 */ /* 0x000fe400000006ff */
[----:B------:R-:W-:Y:S04]  /*5300*/  ELECT P4, URZ, PT ;  /* 0x0000000000ff782f */ /* 0x000fe80003880000 */
[----:B------:R-:W-:Y:S02]  /*5310*/  PLOP3.LUT P4, PT, P0, P4, PT, 0xf2, 0x2f ;  /* 0x00000000002f781c */ /* 0x000fe40000789e72 */
[----:B------:R-:W4:Y:S11]  /*5320*/  SYNCS.PHASECHK.TRANS64.TRYWAIT P2, [UR15+0x158], R9 ;  /* 0x00015809ff0075a7 */ /* 0x000f36000804110f */
[----:B-1----:R-:W-:Y:S05]  /*5330*/  @!P4 IADD3 R8, P0, PT, R30, 0x580, RZ ;  /* 0x000005801e08c810 */ /* 0x002fea0007f1e0ff */
[----:B--2---:R-:W-:Y:S01]  /*5340*/  @!P4 IMAD.X R2, RZ, RZ, R31, P0 ;  /* 0x000000ffff02c224 */ /* 0x004fe200000e061f */
[----:B----4-:R-:W-:Y:S07]  /*5350*/  @!P2 BRA `(.L_x_109) ;  /* 0x00000040005ca947 */ /* 0x010fee0003800000 */
.L_x_215:
[----:B------:R-:W2:Y:S01]  /*5360*/  LDC.64 R12, c[0x0][0xb18] ;  /* 0x0002c600ff0c7b82 */ /* 0x000ea20000000a00 */
[----:B------:R-:W-:Y:S01]  /*5370*/  @!P4 R2UR UR8, R2 ;  /* 0x000000000208c2ca */ /* 0x000fe200000e0000 */
[----:B------:R-:W-:Y:S01]  /*5380*/  VOTEU.ALL UP2, P4 ;  /* 0x0000000000ff7886 */ /* 0x000fe20002040000 */
[----:B------:R-:W-:Y:S01]  /*5390*/  @!P4 R2UR UR9, R8 ;  /* 0x000000000809c2ca */ /* 0x000fe200000e0000 */
[----:B------:R-:W-:Y:S01]  /*53a0*/  VOTEU.ALL UP1, P4 ;  /* 0x0000000000ff7886 */ /* 0x000fe20002020000 */
[----:B-1----:R-:W-:Y:S03]  /*53b0*/  @!P4 IMAD.MOV.U32 R0, RZ, RZ, 0x2000 ;  /* 0x00002000ff00c424 */ /* 0x002fe600078e00ff */
[----:B------:R-:W1:Y:S01]  /*53c0*/  @!P1 LDC R2, c[0x0][0xb0c] ;  /* 0x0002c300ff029b82 */ /* 0x000e620000000800 */
[----:B------:R-:W-:Y:S01]  /*53d0*/  UMOV UR20, 0x0 ;  /* 0x0000000000147882 */ /* 0x000fe20000000000 */
[----:B------:R-:W-:Y:S01]  /*53e0*/  UMOV UR21, 0x10000000 ;  /* 0x1000000000157882 */ /* 0x000fe20000000000 */
[----:B------:R-:W-:Y:S01]  /*53f0*/  UMOV UR12, UR36 ;  /* 0x00000024000c7c82 */ /* 0x000fe20008000000 */
[----:B------:R-:W-:Y:S01]  /*5400*/  UIADD3 UR14, UPT, UPT, UR13, 0x1, URZ ;  /* 0x000000010d0e7890 */ /* 0x000fe2000fffe0ff */
[----:B------:R-:W-:Y:S01]  /*5410*/  @P3 SHF.R.U32.HI R26, RZ, 0x10, R21 ;  /* 0x00000010ff1a3819 */ /* 0x000fe20000011615 */
[----:B------:R-:W-:Y:S02]  /*5420*/  VIADD R28, R28, 0x1 ;  /* 0x000000011c1c7836 */ /* 0x000fe40000000000 */
[----:B------:R-:W-:Y:S01]  /*5430*/  IMAD.U32 R9, RZ, RZ, UR8 ;  /* 0x00000008ff097e24 */ /* 0x000fe2000f8e00ff */
[----:B------:R-:W-:Y:S01]  /*5440*/  @!UP2 ULEA UR8, UR13, UR6, 0xd ;  /* 0x000000060d08a291 */ /* 0x000fe2000f8e68ff */
[----:B------:R-:W-:Y:S01]  /*5450*/  IMAD.U32 R8, RZ, RZ, UR9 ;  /* 0x00000009ff087e24 */ /* 0x000fe2000f8e00ff */
[----:B------:R-:W-:Y:S02]  /*5460*/  UIADD3 UR9, UPT, UPT, UR15, 0x140, URZ ;  /* 0x000001400f097890 */ /* 0x000fe4000fffe0ff */
[----:B------:R-:W-:Y:S01]  /*5470*/  @!P4 R2UR UR19, R9 ;  /* 0x000000000913c2ca */ /* 0x000fe200000e0000 */
[----:B------:R-:W-:Y:S01]  /*5480*/  @!UP2 UIADD3 UR8, UPT, UPT, UR8, 0x400, URZ ;  /* 0x000004000808a890 */ /* 0x000fe2000fffe0ff */
[----:B------:R-:W-:Y:S01]  /*5490*/  @!P4 R2UR UR18, R8 ;  /* 0x000000000812c2ca */ /* 0x000fe200000e0000 */
[----:B------:R-:W-:Y:S01]  /*54a0*/  UISETP.NE.AND UP5, UPT, UR14, 0x3, UPT ;  /* 0x000000030e00788c */ /* 0x000fe2000bfa5270 */
[----:B------:R-:W4:Y:S01]  /*54b0*/  LDC.64 R8, c[0x0][0xb10] ;  /* 0x0002c400ff087b82 */ /* 0x000f220000000a00 */
[----:B------:R-:W-:Y:S02]  /*54c0*/  UPRMT UR16, UR37, 0x654, UR9 ;  /* 0x0000065425107896 */ /* 0x000fe40008000009 */
[----:B------:R-:W-:Y:S02]  /*54d0*/  USEL UR17, URZ, 0x1, UP5 ;  /* 0x00000001ff117887 */ /* 0x000fe4000a800000 */
[----:B------:R-:W-:Y:S04]  /*54e0*/  USEL UR14, UR14, URZ, UP5 ;  /* 0x000000ff0e0e7287 */ /* 0x000fe8000a800000 */
[----:B------:R-:W-:Y:S01]  /*54f0*/  ULEA UR13, UR14, UR6, 0x3 ;  /* 0x000000060e0d7291 */ /* 0x000fe2000f8e18ff */
[----:B------:R-:W-:Y:S01]  /*5500*/  LOP3.LUT R29, R29, UR17, RZ, 0x3c, !PT ;  /* 0x000000111d1d7c12 */ /* 0x000fe2000f8e3cff */
[----:B------:R1:W-:Y:S01]  /*5510*/  @!UP1 UTMALDG.3D [UR8], [UR18], desc[UR20] ;  /* 0x00001408120095b4 */ /* 0x0003e20008011000 */
[----:B------:R5:W-:Y:S02]  /*5520*/  @!P4 SYNCS.ARRIVE.TRANS64.RED.A0TR RZ, [UR15+0x140], R0 ;  /* 0x00014000ffffc9a7 */ /* 0x000be4000830040f */
[----:B------:R-:W-:Y:S01]  /*5530*/  SHF.L.U32 R14, R29, 0x1f, RZ ;  /* 0x0000001f1d0e7819 */ /* 0x000fe200000006ff */
[C---:B----4-:R-:W-:Y:S01]  /*5540*/  @!P1 IMAD.HI.U32 R8, R11.reuse, R8, RZ ;  /* 0x000000080b089227 */ /* 0x050fe200078e00ff */
[----:B--2---:R-:W-:Y:S02]  /*5550*/  @!P1 ISETP.NE.AND P0, PT, R12, 0x1, PT ;  /* 0x000000010c00980c */ /* 0x004fe40003f05270 */
[----:B-1----:R-:W-:Y:S01]  /*5560*/  @!P1 ISETP.NE.AND P2, PT, R2, 0x1, PT ;  /* 0x000000010200980c */ /* 0x002fe20003f45270 */
[----:B------:R-:W-:Y:S01]  /*5570*/  SYNCS.ARRIVE.TRANS64.RED.A1T0 RZ, [UR16], RZ ;  /* 0x000000ffffff79a7 */ /* 0x000fe20008100410 */
[C---:B------:R-:W-:Y:S01]  /*5580*/  @!P1 IMAD.HI.U32 R13, R10.reuse, R13, RZ ;  /* 0x0000000d0a0d9227 */ /* 0x040fe200078e00ff */
[----:B------:R-:W-:Y:S04]  /*5590*/  @!P1 SHF.R.U32.HI R8, RZ, R9, R8 ;  /* 0x00000009ff089219 */ /* 0x000fe80000011608 */
[----:B------:R-:W-:Y:S01]  /*55a0*/  @!P1 SEL R8, R11, R8, !P2 ;  /* 0x000000080b089207 */ /* 0x000fe20005000000 */
[----:B------:R-:W1:Y:S01]  /*55b0*/  SYNCS.PHASECHK.TRANS64.TRYWAIT P5, [UR13+0x158], R14 ;  /* 0x0001580eff0075a7 */ /* 0x000e6200080a110d */
[----:B-----5:R-:W2:Y:S02]  /*55c0*/  @!P1 LDC R0, c[0x0][0xb20] ;  /* 0x0002c800ff009b82 */ /* 0x020ea40000000800 */
[----:B--2---:R-:W-:Y:S04]  /*55d0*/  @!P1 SHF.R.U32.HI R0, RZ, R0, R13 ;  /* 0x00000000ff009219 */ /* 0x004fe8000001160d */
[----:B------:R-:W-:Y:S05]  /*55e0*/  @!P1 SEL R9, R10, R0, !P0 ;  /* 0x000000000a099207 */ /* 0x000fea0004000000 */
[----:B------:R-:W-:Y:S02]  /*55f0*/  @!P1 IMAD.IADD R0, R9, 0x1, -R8 ;  /* 0x0000000109009824 */ /* 0x000fe400078e0a08 */
[----:B------:R-:W-:Y:S02]  /*5600*/  @!P1 IMAD.IADD R8, R8, 0x1, -R9 ;  /* 0x0000000108089824 */ /* 0x000fe400078e0a09 */
[----:B------:R-:W-:Y:S02]  /*5610*/  @!P1 IMAD R11, R0, R2, R11 ;  /* 0x00000002000b9224 */ /* 0x000fe400078e020b */
[----:B------:R-:W-:Y:S01]  /*5620*/  @!P1 IMAD R10, R8, R12, R10 ;  /* 0x0000000c080a9224 */ /* 0x000fe200078e020a */
[----:B-1----:R-:W-:Y:S06]  /*5630*/  @!P5 BRA `(.L_x_110) ;  /* 0x0000003c00bcd947 */ /* 0x002fec0003800000 */
.L_x_217:
[----:B------:R-:W-:Y:S01]  /*5640*/  @!P4 IADD3 R2, P0, PT, R30, 0x580, RZ ;  /* 0x000005801e02c810 */ /* 0x000fe20007f1e0ff */
[----:B------:R-:W-:Y:S01]  /*5650*/  UMOV UR18, 0x0 ;  /* 0x0000000000127882 */ /* 0x000fe20000000000 */
[----:B------:R-:W-:Y:S01]  /*5660*/  UMOV UR19, 0x10000000 ;  /* 0x1000000000137882 */ /* 0x000fe20000000000 */
[----:B------:R-:W-:Y:S01]  /*5670*/  VOTEU.ALL UP1, P4 ;  /* 0x0000000000ff7886 */ /* 0x000fe20002020000 */
[----:B------:R-:W-:Y:S01]  /*5680*/  @!P4 R2UR UR9, R2 ;  /* 0x000000000209c2ca */ /* 0x000fe200000e0000 */
[----:B-1----:R-:W-:Y:S01]  /*5690*/  @!P4 IMAD.X R0, RZ, RZ, R31, P0 ;  /* 0x000000ffff00c224 */ /* 0x002fe200000e061f */
[----:B------:R-:W-:Y:S01]  /*56a0*/  UMOV UR12, UR36 ;  /* 0x00000024000c7c82 */ /* 0x000fe20008000000 */
[----:B------:R-:W-:Y:S01]  /*56b0*/  @P3 R2UR UR36, R26 ;  /* 0x000000001a2432ca */ /* 0x000fe200000e0000 */
[----:B------:R-:W-:Y:S01]  /*56c0*/  @!UP1 ULEA UR15, UR14, UR6, 0xd ;  /* 0x000000060e0f9291 */ /* 0x000fe2000f8e68ff */
[----:B------:R-:W-:Y:S01]  /*56d0*/  ISETP.NE.AND P0, PT, R28, 0x2, PT ;  /* 0x000000021c00780c */ /* 0x000fe20003f05270 */
[----:B------:R-:W-:Y:S01]  /*56e0*/  @!UP1 UIADD3 UR10, UPT, UPT, UR10, 0x20, URZ ;  /* 0x000000200a0a9890 */ /* 0x000fe2000fffe0ff */
[----:B------:R-:W-:Y:S01]  /*56f0*/  @!P4 R2UR UR8, R0 ;  /* 0x000000000008c2ca */ /* 0x000fe200000e0000 */
[----:B------:R-:W-:Y:S01]  /*5700*/  IMAD.IADD R15, R10, 0x1, R90 ;  /* 0x000000010a0f7824 */ /* 0x000fe200078e025a */
[----:B------:R-:W-:Y:S01]  /*5710*/  SEL R0, RZ, 0x1, P0 ;  /* 0x00000001ff007807 */ /* 0x000fe20000000000 */
[----:B------:R-:W-:Y:S01]  /*5720*/  IMAD.IADD R14, R11, 0x1, R91 ;  /* 0x000000010b0e7824 */ /* 0x000fe200078e025b */
[----:B------:R-:W-:Y:S02]  /*5730*/  SEL R28, R28, RZ, P0 ;  /* 0x000000ff1c1c7207 */ /* 0x000fe40000000000 */
[----:B------:R-:W-:Y:S01]  /*5740*/  IMAD.U32 R8, RZ, RZ, UR9 ;  /* 0x00000009ff087e24 */ /* 0x000fe2000f8e00ff */
[----:B------:R-:W-:Y:S01]  /*5750*/  UIADD3 UR9, UPT, UPT, UR13, 0x140, URZ ;  /* 0x000001400d097890 */ /* 0x000fe2000fffe0ff */
[----:B------:R-:W-:Y:S03]  /*5760*/  LOP3.LUT R27, R27, R0, RZ, 0x3c, !PT ;  /* 0x000000001b1b7212 */ /* 0x000fe600078e3cff */
[----:B------:R-:W-:Y:S02]  /*5770*/  @!P4 R2UR UR16, R8 ;  /* 0x000000000810c2ca */ /* 0x000fe400000e0000 */
[----:B------:R-:W-:Y:S01]  /*5780*/  IMAD.U32 R9, RZ, RZ, UR8 ;  /* 0x00000008ff097e24 */ /* 0x000fe2000f8e00ff */
[----:B------:R-:W-:Y:S01]  /*5790*/  @!UP1 UIADD3 UR8, UPT, UPT, UR15, 0x400, URZ ;  /* 0x000004000f089890 */ /* 0x000fe2000fffe0ff */
[----:B------:R-:W-:Y:S01]  /*57a0*/  VOTEU.ALL UP1, P4 ;  /* 0x0000000000ff7886 */ /* 0x000fe20002020000 */
[----:B------:R-:W-:Y:S02]  /*57b0*/  UPRMT UR15, UR37, 0x654, UR9 ;  /* 0x00000654250f7896 */ /* 0x000fe40008000009 */
[----:B------:R-:W-:Y:S11]  /*57c0*/  @!P4 R2UR UR17, R9 ;  /* 0x000000000911c2ca */ /* 0x000ff600000e0000 */
[----:B------:R-:W-:Y:S02]  /*57d0*/  @!UPT UIADD3 URZ, UPT, UPT, URZ, URZ, URZ ;  /* 0x000000fffffff290 */ /* 0x000fe4000fffe0ff */
[----:B------:R2:W-:Y:S01]  /*57e0*/  @!UP1 UTMALDG.3D [UR8], [UR16], desc[UR18] ;  /* 0x00001208100095b4 */ /* 0x0005e20008011000 */
[----:B------:R2:W-:Y:S01]  /*57f0*/  @!P4 SYNCS.ARRIVE.TRANS64.RED.A0TR RZ, [UR13+0x140], R25 ;  /* 0x00014019ffffc9a7 */ /* 0x0005e2000830040d */
[----:B------:R-:W-:Y:S04]  /*5800*/  UIADD3 UR13, UPT, UPT, UR14, 0x1, URZ ;  /* 0x000000010e0d7890 */ /* 0x000fe8000fffe0ff */
[----:B------:R-:W-:Y:S04]  /*5810*/  UISETP.NE.AND UP1, UPT, UR13, 0x3, UPT ;  /* 0x000000030d00788c */ /* 0x000fe8000bf25270 */
[----:B------:R-:W-:Y:S02]  /*5820*/  USEL UR14, URZ, 0x1, UP1 ;  /* 0x00000001ff0e7887 */ /* 0x000fe40008800000 */
[----:B------:R-:W-:Y:S02]  /*5830*/  USEL UR13, UR13, URZ, UP1 ;  /* 0x000000ff0d0d7287 */ /* 0x000fe40008800000 */
[----:B------:R-:W-:Y:S02]  /*5840*/  UPLOP3.LUT UP1, UPT, UPT, UPT, UPT, 0x80, 0x8 ;  /* 0x000000000008789c */ /* 0x000fe40003f2f070 */
[----:B------:R-:W-:Y:S01]  /*5850*/  LOP3.LUT R29, R29, UR14, RZ, 0x3c, !PT ;  /* 0x0000000e1d1d7c12 */ /* 0x000fe2000f8e3cff */
[----:B------:R-:W-:Y:S01]  /*5860*/  SYNCS.ARRIVE.TRANS64.RED.A1T0 RZ, [UR15], RZ ;  /* 0x000000ffffff79a7 */ /* 0x000fe2000810040f */
[----:B------:R-:W-:Y:S07]  /*5870*/  @P3 BRA `(.L_x_111) ;  /* 0xfffffff4001c3947 */ /* 0x000fee000383ffff */
[----:B------:R-:W-:Y:S01]  /*5880*/  UIADD3 UR6, UPT, UPT, UR6, 0x158, URZ ;  /* 0x0000015806067890 */ /* 0x000fe2000fffe0ff */
[----:B------:R-:W-:-:S03]  /*5890*/  SHF.L.U32 R2, R29, 0x1f, RZ ;  /* 0x0000001f1d027819 */ /* 0x000fc600000006ff */
[----:B------:R-:W-:-:S09]  /*58a0*/  ULEA UR4, UR13, UR6, 0x3 ;  /* 0x000000060d047291 */ /* 0x000fd2000f8e18ff */
[----:B------:R-:W1:Y:S02]  /*58b0*/  SYNCS.PHASECHK.TRANS64.TRYWAIT P0, [UR4], R2 ;  /* 0x00000002ff0075a7 */ /* 0x000e640008001104 */
[----:B-1----:R-:W-:Y:S05]  /*58c0*/  @!P0 BRA `(.L_x_112) ;  /* 0x0000003c00308947 */ /* 0x002fea0003800000 */
.L_x_219:
        /* <DEDUP_REMOVED lines=9> */
.L_x_221:
[----:B------:R-:W-:-:S04]  /*5960*/  UIADD3 UR5, UPT, UPT, UR5, 0x1, URZ ;  /* 0x0000000105057890 */ /* 0x000fc8000fffe0ff */
[----:B------:R-:W-:-:S04]  /*5970*/  UISETP.NE.AND UP0, UPT, UR5, 0x3, UPT ;  /* 0x000000030500788c */ /* 0x000fc8000bf05270 */
[----:B------:R-:W-:Y:S02]  /*5980*/  USEL UR4, URZ, 0x1, UP0 ;  /* 0x00000001ff047887 */ /* 0x000fe40008000000 */
[----:B------:R-:W-:-:S04]  /*5990*/  USEL UR5, UR5, URZ, UP0 ;  /* 0x000000ff05057287 */ /* 0x000fc80008000000 */
[----:B------:R-:W-:Y:S01]  /*59a0*/  ULEA UR5, UR5, UR6, 0x3 ;  /* 0x0000000605057291 */ /* 0x000fe2000f8e18ff */
[----:B-1----:R-:W-:-:S04]  /*59b0*/  LOP3.LUT R2, R29, UR4, RZ, 0x3c, !PT ;  /* 0x000000041d027c12 */ /* 0x002fc8000f8e3cff */
[----:B------:R-:W-:Y:S01]  /*59c0*/  SHF.L.U32 R2, R2, 0x1f, RZ ;  /* 0x0000001f02027819 */ /* 0x000fe200000006ff */
[----:B------:R-:W-:-:S07]  /*59d0*/  IMAD.U32 R0, RZ, RZ, UR5 ;  /* 0x00000005ff007e24 */ /* 0x000fce000f8e00ff */
.L_x_114:
[----:B-1----:R1:W4:Y:S02]  /*59e0*/  SYNCS.PHASECHK.TRANS64.TRYWAIT P0, [R0+URZ], R2 ;  /* 0x00000002000075a7 */ /* 0x00232400080011ff */
[----:B----4-:R-:W-:Y:S05]  /*59f0*/  @!P0 NANOSLEEP.SYNCS 0x989680 ;  /* 0x009896800000895d */ /* 0x010fea0003900000 */
[----:B------:R-:W4:Y:S02]  /*5a00*/  @!P0 SYNCS.PHASECHK.TRANS64 P0, [R0+URZ], R2 ;  /* 0x00000002000085a7 */ /* 0x000f2400080010ff */
[----:B--2-4-:R-:W-:Y:S05]  /*5a10*/  @P0 EXIT ;  /* 0x000000000000094d */ /* 0x014fea0003800000 */
[----:B------:R-:W-:Y:S05]  /*5a20*/  BRA `(.L_x_114) ;  /* 0xfffffffc00ec7947 */ /* 0x000fea000383ffff */
.L_x_102:
[----:B------:R-:W-:-:S06]  /*5a30*/  UISETP.GE.AND UP1, UPT, UR10, 0x4, UPT ;  /* 0x000000040a00788c */ /* 0x000fcc000bf26270 */
[----:B------:R-:W-:-:S13]  /*5a40*/  PLOP3.LUT P0, PT, PT, PT, UP1, 0x80, 0x8 ;  /* 0x000000000008781c */ /* 0x000fda0003f0f018 */
[----:B------:R-:W-:Y:S05]  /*5a50*/  @!P0 EXIT ;  /* 0x000000000000894d */ /* 0x000fea0003800000 */
[----:B------:R-:W-:Y:S01]  /*5a60*/  BAR.SYNC.DEFER_BLOCKING 0x6, 0xa0 ;  /* 0x0182800000007b1d */ /* 0x000fe20000010000 */
[C---:B------:R-:W-:Y:S01]  /*5a70*/  IMAD.SHL.U32 R2, R97.reuse, 0x20, RZ ;  /* 0x0000002061027824 */ /* 0x040fe200078e00ff */
[C---:B------:R-:W-:Y:S01]  /*5a80*/  LOP3.LUT R98, R97.reuse, 0x2, RZ, 0xc0, !PT ;  /* 0x0000000261627812 */ /* 0x040fe200078ec0ff */
[C---:B------:R-:W-:Y:S01]  /*5a90*/  IMAD.SHL.U32 R103, R97.reuse, 0x4, RZ ;  /* 0x0000000461677824 */ /* 0x040fe200078e00ff */
[C---:B------:R-:W-:Y:S01]  /*5aa0*/  LOP3.LUT R104, R97.reuse, 0x60, RZ, 0xc0, !PT ;  /* 0x0000006061687812 */ /* 0x040fe200078ec0ff */
[C---:B------:R-:W-:Y:S01]  /*5ab0*/  IMAD.U32 R46, R97.reuse, 0x10000, RZ ;  /* 0x00010000612e7824 */ /* 0x040fe200078e00ff */
[----:B------:R-:W-:Y:S02]  /*5ac0*/  UMOV UR48, 0x400 ;  /* 0x0000040000307882 */ /* 0x000fe40000000000 */
[----:B------:R-:W1:Y:S01]  /*5ad0*/  LDC R95, c[0x0][0x370] ;  /* 0x0000dc00ff5f7b82 */ /* 0x000e620000000800 */
[----:B------:R-:W-:Y:S01]  /*5ae0*/  ULEA UR48, UR37, UR48, 0x18 ;  /* 0x0000003025307291 */ /* 0x000fe2000f8ec0ff */
[----:B------:R-:W-:Y:S01]  /*5af0*/  LOP3.LUT R3, R2, 0xc0, RZ, 0xc0, !PT ;  /* 0x000000c002037812 */ /* 0x000fe200078ec0ff */
[----:B------:R-:W-:Y:S01]  /*5b00*/  IMAD.MOV.U32 R45, RZ, RZ, RZ ;  /* 0x000000ffff2d7224 */ /* 0x000fe200078e00ff */
[----:B------:R-:W-:Y:S01]  /*5b10*/  LOP3.LUT R97, R97, 0x4, RZ, 0xc0, !PT ;  /* 0x0000000461617812 */ /* 0x000fe200078ec0ff */
[----:B------:R-:W-:Y:S01]  /*5b20*/  UIADD3 UR52, UPT, UPT, UR48, 0x400, URZ ;  /* 0x0000040030347890 */ /* 0x000fe2000fffe0ff */
[----:B------:R-:W-:-:S02]  /*5b30*/  LOP3.LUT R103, R3, 0x18, R103, 0xf8, !PT ;  /* 0x0000001803677812 */ /* 0x000fc400078ef867 */
[----:B------:R-:W-:Y:S01]  /*5b40*/  CS2R R100, SRZ ;  /* 0x0000000000647805 */ /* 0x000fe2000001ff00 */
[----:B------:R-:W2:Y:S01]  /*5b50*/  LDC R42, c[0x0][0xb0c] ;  /* 0x0002c300ff2a7b82 */ /* 0x000ea20000000800 */
[----:B------:R-:W-:Y:S01]  /*5b60*/  LOP3.LUT R46, R46, 0x600000, RZ, 0xc0, !PT ;  /* 0x006000002e2e7812 */ /* 0x000fe200078ec0ff */
[----:B------:R-:W-:Y:S01]  /*5b70*/  IMAD.MOV.U32 R108, RZ, RZ, RZ ;  /* 0x000000ffff6c7224 */ /* 0x000fe200078e00ff */
[----:B------:R-:W-:Y:S01]  /*5b80*/  IADD3 R102, PT, PT, -R97, 0x2, RZ ;  /* 0x0000000261667810 */ /* 0x000fe20007ffe1ff */
[----:B------:R-:W-:Y:S01]  /*5b90*/  IMAD.MOV R98, RZ, RZ, -R98 ;  /* 0x000000ffff627224 */ /* 0x000fe200078e0a62 */
[----:B------:R-:W-:Y:S01]  /*5ba0*/  LOP3.LUT R103, R103, 0xf20, R2, 0xf8, !PT ;  /* 0x00000f2067677812 */ /* 0x000fe200078ef802 */
[----:B------:R-:W-:Y:S01]  /*5bb0*/  IMAD.MOV R97, RZ, RZ, -R97 ;  /* 0x000000ffff617224 */ /* 0x000fe200078e0a61 */
[----:B------:R-:W3:Y:S01]  /*5bc0*/  LDCU.64 UR54, c[0x0][0x348] ;  /* 0x00006900ff3677ac */ /* 0x000ee20008000a00 */
[----:B------:R-:W4:Y:S01]  /*5bd0*/  LDC R93, c[0x0][0xb20] ;  /* 0x0002c800ff5d7b82 */ /* 0x000f220000000800 */
[----:B------:R-:W3:Y:S01]  /*5be0*/  LDS R0, [UR48+0x230] ;  /* 0x00023030ff007984 */ /* 0x000ee20008000800 */
[----:B------:R-:W-:Y:S01]  /*5bf0*/  IMAD.SHL.U32 R102, R102, 0x10, RZ ;  /* 0x0000001066667824 */ /* 0x000fe200078e00ff */
[----:B------:R-:W-:Y:S01]  /*5c00*/  LEA R103, R103, UR52, 0x1 ;  /* 0x0000003467677c11 */ /* 0x000fe2000f8e08ff */
[----:B------:R-:W-:Y:S01]  /*5c10*/  UMOV UR51, 0x1 ;  /* 0x0000000100337882 */ /* 0x000fe20000000000 */
[----:B------:R-:W-:Y:S01]  /*5c20*/  UMOV UR56, URZ ;  /* 0x000000ff00387c82 */ /* 0x000fe20008000000 */
[----:B------:R-:W1:Y:S02]  /*5c30*/  LDCU.64 UR38, c[0x0][0x888] ;  /* 0x00011100ff2677ac */ /* 0x000e640008000a00 */
[----:B------:R-:W1:Y:S01]  /*5c40*/  LDC R41, c[0x0][0xb30] ;  /* 0x0002cc00ff297b82 */ /* 0x000e620000000800 */
[----:B------:R-:W1:Y:S01]  /*5c50*/  LDCU.64 UR44, c[0x0][0x890] ;  /* 0x00011200ff2c77ac */ /* 0x000e620008000a00 */
[----:B------:R-:W-:Y:S01]  /*5c60*/  UMOV UR50, URZ ;  /* 0x000000ff00327c82 */ /* 0x000fe20008000000 */
[----:B------:R-:W-:-:S05]  /*5c70*/  UMOV UR49, URZ ;  /* 0x000000ff00317c82 */ /* 0x000fca0008000000 */
[----:B------:R-:W1:Y:S08]  /*5c80*/  LDC.64 R88, c[0x0][0xb10] ;  /* 0x0002c400ff587b82 */ /* 0x000e700000000a00 */
[----:B------:R-:W1:Y:S08]  /*5c90*/  LDC.64 R38, c[0x0][0xb18] ;  /* 0x0002c600ff267b82 */ /* 0x000e700000000a00 */
[----:B------:R-:W1:Y:S08]  /*5ca0*/  LDC.64 R36, c[0x0][0xb28] ;  /* 0x0002ca00ff247b82 */ /* 0x000e700000000a00 */
[----:B------:R-:W1:Y:S01]  /*5cb0*/  LDC.64 R86, c[0x0][0x8b0] ;  /* 0x00022c00ff567b82 */ /* 0x000e620000000a00 */
[----:B---3--:R-:W-:-:S07]  /*5cc0*/  IMAD.IADD R46, R0, 0x1, R46 ;  /* 0x00000001002e7824 */ /* 0x008fce00078e022e */
[----:B------:R-:W3:Y:S08]  /*5cd0*/  LDC.64 R84, c[0x0][0x8a8] ;  /* 0x00022a00ff547b82 */ /* 0x000ef00000000a00 */
[----:B--2-4-:R-:W1:Y:S02]  /*5ce0*/  LDC R94, c[0x0][0x374] ;  /* 0x0000dd00ff5e7b82 */ /* 0x014e640000000800 */
.L_x_145:
[----:B------:R-:W-:Y:S02]  /*5cf0*/  LEA R0, R108, UR48, 0x3 ;  /* 0x000000306c007c11 */ /* 0x000fe4000f8e18ff */
[----:B------:R-:W-:Y:S02]  /*5d00*/  SHF.L.U32 R2, R100, 0x1f, RZ ;  /* 0x0000001f64027819 */ /* 0x000fe400000006ff */
[----:B------:R-:W-:Y:S02]  /*5d10*/  LEA R16, R108, UR48, 0x4 ;  /* 0x000000306c107c11 */ /* 0x000fe4000f8e20ff */
[----:B------:R-:W2:Y:S02]  /*5d20*/  SYNCS.PHASECHK.TRANS64.TRYWAIT P0, [R0+URZ+0x180], R2 ;  /* 0x00018002000075a7 */ /* 0x000ea400080011ff */
[----:B--2---:R-:W-:Y:S05]  /*5d30*/  @!P0 BRA `(.L_x_115) ;  /* 0x0000003800448947 */ /* 0x004fea0003800000 */
.L_x_222:
[----:B------:R-:W4:Y:S01]  /*5d40*/  LDC.64 R10, c[0x0][0xb10] ;  /* 0x0002c400ff0a7b82 */ /* 0x000f220000000a00 */
[----:B------:R-:W3:Y:S01]  /*5d50*/  LDS.128 R16, [R16+0x210] ;  /* 0x0002100010107984 */ /* 0x000ee20000000c00 */
[----:B-1----:R-:W-:Y:S01]  /*5d60*/  ISETP.NE.AND P1, PT, R41, 0x1, PT ;  /* 0x000000012900780c */ /* 0x002fe20003f25270 */
[----:B--2---:R-:W-:Y:S01]  /*5d70*/  VIADD R0, R0, 0x190 ;  /* 0x0000019000007836 */ /* 0x004fe20000000000 */
[----:B------:R-:W-:Y:S04]  /*5d80*/  ISETP.GE.AND P0, PT, R40, 0x1, PT ;  /* 0x000000012800780c */ /* 0x000fe80003f06270 */
[----:B------:R-:W1:Y:S01]  /*5d90*/  LDC.64 R8, c[0x0][0xb18] ;  /* 0x0002c600ff087b82 */ /* 0x000e620000000a00 */
[----:B------:R-:W-:Y:S01]  /*5da0*/  PRMT R0, RZ, 0x654, R0 ;  /* 0x00000654ff007816 */ /* 0x000fe20000000000 */
[----:B------:R-:W-:Y:S01]  /*5db0*/  @!PT LDS RZ, [RZ] ;  /* 0x00000000fffff984 */ /* 0x000fe20000000800 */
[----:B------:R-:W-:Y:S01]  /*5dc0*/  @!PT LDS RZ, [RZ] ;  /* 0x00000000fffff984 */ /* 0x000fe20000000800 */
[----:B------:R-:W-:Y:S01]  /*5dd0*/  @!PT LDS RZ, [RZ] ;  /* 0x00000000fffff984 */ /* 0x000fe20000000800 */
[----:B------:R-:W-:Y:S01]  /*5de0*/  @!PT LDS RZ, [RZ] ;  /* 0x00000000fffff984 */ /* 0x000fe20000000800 */
[----:B------:R2:W-:Y:S06]  /*5df0*/  MEMBAR.ALL.CTA ;  /* 0x0000000000007992 */ /* 0x0005ec0000008000 */
[----:B--2---:R-:W2:Y:S01]  /*5e00*/  FENCE.VIEW.ASYNC.S ;  /* 0x00000000000073c6 */ /* 0x004ea20000000000 */
[----:B------:R-:W1:Y:S08]  /*5e10*/  @!P1 LDC R12, c[0x0][0xb20] ;  /* 0x0002c800ff0c9b82 */ /* 0x000e700000000800 */
[----:B------:R-:W1:Y:S01]  /*5e20*/  @!P1 LDC R7, c[0x0][0xb0c] ;  /* 0x0002c300ff079b82 */ /* 0x000e620000000800 */
[----:B--2---:R2:W-:Y:S01]  /*5e30*/  SYNCS.ARRIVE.TRANS64.RED.A1T0 RZ, [R0+URZ], RZ ;  /* 0x000000ff00ff79a7 */ /* 0x0045e200081004ff */
[----:B---3--:R-:W-:Y:S04]  /*5e40*/  LOP3.LUT P4, RZ, R18, 0x1, RZ, 0xc0, !PT ;  /* 0x0000000112ff7812 */ /* 0x008fe8000788c0ff */
[----:B------:R-:W-:Y:S09]  /*5e50*/  P2R R105, PR, RZ, 0x10 ;  /* 0x00000010ff697803 */ /* 0x000ff20000000000 */
[----:B------:R-:W-:Y:S02]  /*5e60*/  @P4 MOV R44, R16 ;  /* 0x00000010002c4202 */ /* 0x000fe40000000f00 */
[----:B------:R-:W-:Y:S01]  /*5e70*/  @P4 LOP3.LUT R43, R17, 0xffff, RZ, 0xc0, !PT ;  /* 0x0000ffff112b4812 */ /* 0x000fe200078ec0ff */
[----:B--2-4-:R-:W-:Y:S06]  /*5e80*/  @!P0 BRA `(.L_x_116) ;  /* 0x0000000000a48947 */ /* 0x014fec0003800000 */
[----:B------:R-:W-:Y:S01]  /*5e90*/  IMAD.HI.U32 R0, R94, R39, RZ ;  /* 0x000000275e007227 */ /* 0x000fe200078e00ff */
[----:B------:R-:W-:Y:S02]  /*5ea0*/  ISETP.NE.AND P0, PT, R38, 0x1, PT ;  /* 0x000000012600780c */ /* 0x000fe40003f05270 */
[----:B------:R-:W-:Y:S01]  /*5eb0*/  ISETP.NE.AND P2, PT, R40, 0x1, PT ;  /* 0x000000012800780c */ /* 0x000fe20003f45270 */
[----:B------:R-:W-:Y:S01]  /*5ec0*/  IMAD.HI.U32 R4, R95, R88, RZ ;  /* 0x000000585f047227 */ /* 0x000fe200078e00ff */
[----:B------:R-:W-:Y:S02]  /*5ed0*/  SHF.R.U32.HI R0, RZ, R93, R0 ;  /* 0x0000005dff007219 */ /* 0x000fe40000011600 */
[----:B------:R-:W-:Y:S01]  /*5ee0*/  ISETP.NE.AND P3, PT, R42, 0x1, PT ;  /* 0x000000012a00780c */ /* 0x000fe20003f65270 */
[----:B------:R-:W-:Y:S01]  /*5ef0*/  IMAD.HI.U32 R6, R43, R39, RZ ;  /* 0x000000272b067227 */ /* 0x000fe200078e00ff */
[-C--:B------:R-:W-:Y:S02]  /*5f00*/  SHF.R.U32.HI R4, RZ, R89.reuse, R4 ;  /* 0x00000059ff047219 */ /* 0x080fe40000011604 */
[----:B------:R-:W-:Y:S01]  /*5f10*/  SEL R0, R94, R0, !P0 ;  /* 0x000000005e007207 */ /* 0x000fe20004000000 */
[----:B------:R-:W-:Y:S01]  /*5f20*/  IMAD.HI.U32 R5, R44, R88, RZ ;  /* 0x000000582c057227 */ /* 0x000fe200078e00ff */
[----:B------:R-:W-:Y:S03]  /*5f30*/  SEL R4, R95, R4, !P3 ;  /* 0x000000045f047207 */ /* 0x000fe60005800000 */
[-C--:B------:R-:W-:Y:S01]  /*5f40*/  IMAD.HI.U32 R3, R0, R36.reuse, RZ ;  /* 0x0000002400037227 */ /* 0x080fe200078e00ff */
[----:B------:R-:W-:Y:S03]  /*5f50*/  SHF.R.U32.HI R5, RZ, R89, R5 ;  /* 0x00000059ff057219 */ /* 0x000fe60000011605 */
[----:B------:R-:W-:Y:S01]  /*5f60*/  IMAD.HI.U32 R2, R4, R36, RZ ;  /* 0x0000002404027227 */ /* 0x000fe200078e00ff */
[----:B------:R-:W-:Y:S02]  /*5f70*/  @P2 SHF.R.U32.HI R0, RZ, R37, R3 ;  /* 0x00000025ff002219 */ /* 0x000fe40000011603 */
[----:B------:R-:W-:Y:S02]  /*5f80*/  SHF.R.U32.HI R3, RZ, R93, R6 ;  /* 0x0000005dff037219 */ /* 0x000fe40000011606 */
[----:B------:R-:W-:Y:S01]  /*5f90*/  @P2 SHF.R.U32.HI R4, RZ, R37, R2 ;  /* 0x00000025ff042219 */ /* 0x000fe20000011602 */
[----:B------:R-:W-:Y:S01]  /*5fa0*/  IMAD R0, R40, R0, RZ ;  /* 0x0000000028007224 */ /* 0x000fe200078e02ff */
[----:B------:R-:W-:Y:S02]  /*5fb0*/  SEL R3, R43, R3, !P0 ;  /* 0x000000032b037207 */ /* 0x000fe40004000000 */
[----:B------:R-:W-:Y:S01]  /*5fc0*/  SEL R2, R44, R5, !P3 ;  /* 0x000000052c027207 */ /* 0x000fe20005800000 */
[----:B------:R-:W-:Y:S01]  /*5fd0*/  IMAD R5, R40, R4, RZ ;  /* 0x0000000428057224 */ /* 0x000fe200078e02ff */
[C---:B------:R-:W-:Y:S01]  /*5fe0*/  ISETP.GE.AND P0, PT, R3.reuse, R0, PT ;  /* 0x000000000300720c */ /* 0x040fe20003f06270 */
[C---:B------:R-:W-:Y:S03]  /*5ff0*/  IMAD.HI.U32 R0, R3.reuse, R36, RZ ;  /* 0x0000002403007227 */ /* 0x040fe600078e00ff */
[C---:B------:R-:W-:Y:S02]  /*6000*/  ISETP.GE.OR P0, PT, R2.reuse, R5, P0 ;  /* 0x000000050200720c */ /* 0x040fe40000706670 */
[----:B------:R-:W-:Y:S04]  /*6010*/  SHF.R.U32.HI R0, RZ, R37, R0 ;  /* 0x00000025ff007219 */ /* 0x000fe80000011600 */
[C---:B------:R-:W-:Y:S05]  /*6020*/  SEL R6, R3.reuse, R0, !P2 ;  /* 0x0000000003067207 */ /* 0x040fea0005000000 */
        /* <DEDUP_REMOVED lines=14> */
[----:B------:R-:W-:Y:S07]  /*6110*/  IMAD R43, R3, R38, R43 ;  /* 0x00000026032b7224 */ /* 0x000fee00078e022b */
.L_x_116:
[----:B-1----:R-:W-:Y:S01]  /*6120*/  @!P1 ISETP.NE.AND P0, PT, R8, 0x1, PT ;  /* 0x000000010800980c */ /* 0x002fe20003f05270 */
[----:B------:R-:W-:Y:S01]  /*6130*/  @!P1 IMAD.HI.U32 R0, R44, R10, RZ ;  /* 0x0000000a2c009227 */ /* 0x000fe200078e00ff */
[----:B------:R-:W-:Y:S01]  /*6140*/  @!P1 ISETP.NE.AND P2, PT, R7, 0x1, PT ;  /* 0x000000010700980c */ /* 0x000fe20003f45270 */
[----:B------:R-:W-:Y:S01]  /*6150*/  ULOP3.LUT UP0, URZ, UR52, 0x1b0, URZ, 0xc0, !UPT ;  /* 0x000001b034ff7892 */ /* 0x000fe2000f80c0ff */
[----:B------:R-:W-:Y:S01]  /*6160*/  R2UR UR42, R14 ;  /* 0x000000000e2a72ca */ /* 0x000fe200000e0000 */
[----:B------:R-:W-:Y:S01]  /*6170*/  @!P1 IMAD.HI.U32 R2, R43, R9, RZ ;  /* 0x000000092b029227 */ /* 0x000fe200078e00ff */
[----:B------:R-:W-:Y:S02]  /*6180*/  @!P1 SHF.R.U32.HI R0, RZ, R11, R0 ;  /* 0x0000000bff009219 */ /* 0x000fe40000011600 */
[----:B------:R-:W-:Y:S01]  /*6190*/  R2UR UR41, R15 ;  /* 0x000000000f2972ca */ /* 0x000fe200000e0000 */
[----:B------:R-:W-:Y:S01]  /*61a0*/  VIADD R108, R108, 0x1 ;  /* 0x000000016c6c7836 */ /* 0x000fe20000000000 */
[----:B------:R-:W-:Y:S02]  /*61b0*/  @!P1 SHF.R.U32.HI R2, RZ, R12, R2 ;  /* 0x0000000cff029219 */ /* 0x000fe40000011602 */
[----:B------:R-:W-:Y:S02]  /*61c0*/  @!P1 SEL R3, R44, R0, !P2 ;  /* 0x000000002c039207 */ /* 0x000fe40005000000 */
[----:B------:R-:W-:Y:S02]  /*61d0*/  @!P1 SEL R2, R43, R2, !P0 ;  /* 0x000000022b029207 */ /* 0x000fe40004000000 */
[----:B------:R-:W-:Y:S01]  /*61e0*/  @P4 SHF.R.U32.HI R99, RZ, 0x10, R17 ;  /* 0x00000010ff634819 */ /* 0x000fe20000011611 */
[----:B------:R-:W-:Y:S02]  /*61f0*/  USHF.L.U32 UR42, UR42, 0x7, URZ ;  /* 0x000000072a2a7899 */ /* 0x000fe400080006ff */
[----:B------:R-:W-:Y:S02]  /*6200*/  @!P1 IMAD.IADD R0, R2, 0x1, -R3 ;  /* 0x0000000102009824 */ /* 0x000fe400078e0a03 */
[----:B------:R-:W-:Y:S01]  /*6210*/  @!P1 IMAD.IADD R2, R3, 0x1, -R2 ;  /* 0x0000000103029824 */ /* 0x000fe200078e0a02 */
[----:B------:R-:W-:Y:S01]  /*6220*/  USHF.L.U32 UR41, UR41, 0x6, URZ ;  /* 0x0000000629297899 */ /* 0x000fe200080006ff */
[----:B------:R-:W-:Y:S02]  /*6230*/  @!P1 IMAD R44, R0, R7, R44 ;  /* 0x00000007002c9224 */ /* 0x000fe400078e022c */
[----:B------:R-:W-:Y:S01]  /*6240*/  @!P1 IMAD R43, R2, R8, R43 ;  /* 0x00000008022b9224 */ /* 0x000fe200078e022b */
[----:B------:R-:W-:Y:S08]  /*6250*/  BRA.U !UP0, `(.L_x_117) ;  /* 0x00000001087c7547 */ /* 0x000ff0000b800000 */
[----:B------:R-:W1:Y:S01]  /*6260*/  LDCU.64 UR8, c[0x4][0x80] ;  /* 0x01001000ff0877ac */ /* 0x000e620008000a00 */
[----:B------:R-:W-:Y:S01]  /*6270*/  MOV R2, 0x0 ;  /* 0x0000000000027802 */ /* 0x000fe20000000f00 */
[----:B------:R-:W-:Y:S02]  /*6280*/  HFMA2 R12, -RZ, RZ, 0, 5.9604644775390625e-08 ;  /* 0x00000001ff0c7431 */ /* 0x000fe400000001ff */
[----:B------:R-:W-:Y:S01]  /*6290*/  IMAD.MOV.U32 R8, RZ, RZ, 0x70 ;  /* 0x00000070ff087424 */ /* 0x000fe200078e00ff */
[----:B------:R2:W3:Y:S01]  /*62a0*/  LDC.64 R14, c[0x4][R2] ;  /* 0x01000000020e7b82 */ /* 0x0004e20000000a00 */
[----:B------:R-:W4:Y:S01]  /*62b0*/  LDCU.64 UR6, c[0x4][0x88] ;  /* 0x01001100ff0677ac */ /* 0x000f220008000a00 */
[----:B------:R-:W-:Y:S01]  /*62c0*/  IMAD.MOV.U32 R13, RZ, RZ, RZ ;  /* 0x000000ffff0d7224 */ /* 0x000fe200078e00ff */
[----:B------:R-:W2:Y:S01]  /*62d0*/  LDCU.64 UR4, c[0x4][0x8] ;  /* 0x01000100ff0477ac */ /* 0x000ea20008000a00 */
[----:B-1----:R-:W-:Y:S01]  /*62e0*/  MOV R5, UR9 ;  /* 0x0000000900057c02 */ /* 0x002fe20008000f00 */
[----:B------:R-:W-:Y:S01]  /*62f0*/  IMAD.U32 R4, RZ, RZ, UR8 ;  /* 0x00000008ff047e24 */ /* 0x000fe2000f8e00ff */
[----:B----4-:R-:W-:Y:S01]  /*6300*/  MOV R7, UR7 ;  /* 0x0000000700077c02 */ /* 0x010fe20008000f00 */
[----:B------:R-:W-:Y:S01]  /*6310*/  IMAD.U32 R6, RZ, RZ, UR6 ;  /* 0x00000006ff067e24 */ /* 0x000fe2000f8e00ff */
[----:B--2---:R-:W-:Y:S01]  /*6320*/  MOV R11, UR5 ;  /* 0x00000005000b7c02 */ /* 0x004fe20008000f00 */
[----:B------:R-:W-:Y:S02]  /*6330*/  IMAD.U32 R10, RZ, RZ, UR4 ;  /* 0x00000004ff0a7e24 */ /* 0x000fe4000f8e00ff */
[----:B------:R-:W-:Y:S07]  /*6340*/  LEPC R20, `(.L_x_118) ;  /* 0x000000001014794e */ /* 0x000fee0000000000 */
[----:B---3-5:R-:W-:Y:S05]  /*6350*/  CALL.ABS.NOINC R14 ;  /* 0x000000000e007343 */ /* 0x028fea0003c00000 */
.L_x_118:
[----:B------:R-:W1:Y:S01]  /*6360*/  LDCU.64 UR8, c[0x4][0x80] ;  /* 0x01001000ff0877ac */ /* 0x000e620008000a00 */
[----:B------:R-:W2:Y:S01]  /*6370*/  LDC.64 R2, c[0x4][R2] ;  /* 0x0100000002027b82 */ /* 0x000ea20000000a00 */
[----:B------:R-:W-:Y:S02]  /*6380*/  HFMA2 R12, -RZ, RZ, 0, 5.9604644775390625e-08 ;  /* 0x00000001ff0c7431 */ /* 0x000fe400000001ff */
[----:B------:R-:W-:Y:S02]  /*6390*/  IMAD.MOV.U32 R8, RZ, RZ, 0x70 ;  /* 0x00000070ff087424 */ /* 0x000fe400078e00ff */
[----:B------:R-:W-:Y:S01]  /*63a0*/  IMAD.MOV.U32 R13, RZ, RZ, RZ ;  /* 0x000000ffff0d7224 */ /* 0x000fe200078e00ff */
[----:B------:R-:W3:Y:S01]  /*63b0*/  LDCU.64 UR6, c[0x4][0x88] ;  /* 0x01001100ff0677ac */ /* 0x000ee20008000a00 */
[----:B------:R-:W4:Y:S01]  /*63c0*/  LDCU.64 UR4, c[0x4][0x8] ;  /* 0x01000100ff0477ac */ /* 0x000f220008000a00 */
[----:B-1----:R-:W-:Y:S02]  /*63d0*/  MOV R4, UR8 ;  /* 0x0000000800047c02 */ /* 0x002fe40008000f00 */
[----:B------:R-:W-:Y:S02]  /*63e0*/  MOV R5, UR9 ;  /* 0x0000000900057c02 */ /* 0x000fe40008000f00 */
[----:B---3--:R-:W-:Y:S01]  /*63f0*/  MOV R7, UR7 ;  /* 0x0000000700077c02 */ /* 0x008fe20008000f00 */
[----:B------:R-:W-:Y:S01]  /*6400*/  IMAD.U32 R6, RZ, RZ, UR6 ;  /* 0x00000006ff067e24 */ /* 0x000fe2000f8e00ff */
[----:B----4-:R-:W-:Y:S01]  /*6410*/  MOV R11, UR5 ;  /* 0x00000005000b7c02 */ /* 0x010fe20008000f00 */
[----:B------:R-:W-:Y:S02]  /*6420*/  IMAD.U32 R10, RZ, RZ, UR4 ;  /* 0x00000004ff0a7e24 */ /* 0x000fe4000f8e00ff */
[----:B------:R-:W-:Y:S07]  /*6430*/  LEPC R20, `(.L_x_117) ;  /* 0x000000001014794e */ /* 0x000fee0000000000 */
[----:B--2---:R-:W-:Y:S05]  /*6440*/  CALL.ABS.NOINC R2 ;  /* 0x0000000002007343 */ /* 0x004fea0003c00000 */
.L_x_117:
[----:B------:R-:W-:Y:S01]  /*6450*/  ISETP.NE.U32.AND P4, PT, R86, RZ, PT ;  /* 0x000000ff5600720c */ /* 0x000fe20003f85070 */
[----:B------:R-:W-:Y:S01]  /*6460*/  UISETP.NE.AND UP2, UPT, UR53, URZ, UPT ;  /* 0x000000ff3500728c */ /* 0x000fe2000bf45270 */
[----:B------:R-:W-:Y:S01]  /*6470*/  ISETP.NE.U32.AND P2, PT, RZ, UR38, PT ;  /* 0x00000026ff007c0c */ /* 0x000fe2000bf45070 */
[----:B------:R-:W-:Y:S01]  /*6480*/  UISETP.NE.U32.AND UP1, UPT, UR44, URZ, UPT ;  /* 0x000000ff2c00728c */ /* 0x000fe2000bf25070 */
[----:B------:R-:W-:Y:S01]  /*6490*/  ISETP.NE.AND.EX P4, PT, R87, RZ, PT, P4 ;  /* 0x000000ff5700720c */ /* 0x000fe20003f85340 */
[----:B------:R-:W-:Y:S01]  /*64a0*/  UPLOP3.LUT UP0, UPT, UPT, UPT, UPT, 0x40, 0x4 ;  /* 0x000000000004789c */ /* 0x000fe20003f0e870 */
[----:B------:R-:W-:Y:S01]  /*64b0*/  ISETP.NE.AND.EX P2, PT, RZ, UR39, PT, P2 ;  /* 0x00000027ff007c0c */ /* 0x000fe2000bf45320 */
[----:B------:R-:W-:Y:S01]  /*64c0*/  UISETP.NE.AND.EX UP1, UPT, UR45, URZ, UPT, UP1 ;  /* 0x000000ff2d00728c */ /* 0x000fe2000bf25310 */
[----:B------:R-:W-:Y:S04]  /*64d0*/  PLOP3.LUT P1, PT, PT, PT, UP2, 0x80, 0x8 ;  /* 0x000000000008781c */ /* 0x000fe80003f2f028 */
[----:B------:R-:W-:Y:S06]  /*64e0*/  @UP2 UPLOP3.LUT UP0, UPT, UPT, UPT, UP1, 0x80, 0x8 ;  /* 0x000000000008289c */ /* 0x000fec0003f0f010 */
[----:B------:R-:W-:Y:S01]  /*64f0*/  PLOP3.LUT P0, PT, PT, PT, UP0, 0x80, 0x8 ;  /* 0x000000000008781c */ /* 0x000fe20003f0f008 */
[----:B------:R-:W-:Y:S01]  /*6500*/  @!UPT UIADD3 URZ, UPT, UPT, URZ, URZ, URZ ;  /* 0x000000fffffff290 */ /* 0x000fe2000fffe0ff */
[----:B------:R-:W-:Y:S11]  /*6510*/  BRA.U !UP1, `(.L_x_119) ;  /* 0x0000000109387547 */ /* 0x000ff6000b800000 */
[----:B------:R-:W-:Y:S01]  /*6520*/  UISETP.NE.U32.AND UP0, UPT, UR38, URZ, UPT ;  /* 0x000000ff2600728c */ /* 0x000fe2000bf05070 */
[----:B------:R-:W-:Y:S02]  /*6530*/  HFMA2 R0, -RZ, RZ, 0, 5.9604644775390625e-08 ;  /* 0x00000001ff007431 */ /* 0x000fe400000001ff */
[----:B------:R-:W-:Y:S01]  /*6540*/  IMAD.MOV.U32 R92, RZ, RZ, 0x1 ;  /* 0x00000001ff5c7424 */ /* 0x000fe200078e00ff */
[----:B------:R-:W-:Y:S06]  /*6550*/  UISETP.NE.AND.EX UP0, UPT, UR39, URZ, UPT, UP0 ;  /* 0x000000ff2700728c */ /* 0x000fec000bf05300 */
[----:B------:R-:W-:Y:S05]  /*6560*/  PLOP3.LUT P3, PT, PT, PT, UP0, 0x80, 0x8 ;  /* 0x000000000008781c */ /* 0x000fea0003f6f008 */
[----:B------:R-:W1:Y:S01]  /*6570*/  @UP0 LDCU.64 UR6, c[0x0][0x888] ;  /* 0x00011100ff0607ac */ /* 0x000e620008000a00 */
[----:B------:R-:W-:Y:S07]  /*6580*/  @UP0 UIMAD UR4, UR36, UR44, URZ ;  /* 0x0000002c240402a4 */ /* 0x000fee000f8e02ff */
[----:B------:R-:W-:Y:S01]  /*6590*/  @!P3 PRMT R92, R0, 0x7610, R92 ;  /* 0x00007610005cb816 */ /* 0x000fe2000000005c */
[----:B-1----:R-:W-:Y:S03]  /*65a0*/  @UP0 UIMAD.WIDE UR6, UR4, 0x4, UR6 ;  /* 0x00000004040608a5 */ /* 0x002fe6000f8e0206 */
[----:B------:R-:W1:Y:S03]  /*65b0*/  @!UP0 LDCU UR4, c[0x0][0x880] ;  /* 0x00011000ff0487ac */ /* 0x000e660008000800 */
[----:B------:R-:W-:Y:S01]  /*65c0*/  IMAD.U32 R2, RZ, RZ, UR6 ;  /* 0x00000006ff027e24 */ /* 0x000fe2000f8e00ff */
[----:B------:R-:W-:Y:S05]  /*65d0*/  MOV R3, UR7 ;  /* 0x0000000700037c02 */ /* 0x000fea0008000f00 */
[----:B-----5:R2:W5:Y:S02]  /*65e0*/  @P3 LDG.E R49, desc[UR46][R2.64] ;  /* 0x0000002e02313981 */ /* 0x020564000c1e1900 */
[----:B-12---:R-:W-:Y:S02]  /*65f0*/  @!P3 IMAD.U32 R49, RZ, RZ, UR4 ;  /* 0x00000004ff31be24 */ /* 0x006fe4000f8e00ff */
.L_x_119:
[----:B------:R-:W-:Y:S05]  /*6600*/  @!P4 BRA `(.L_x_120) ;  /* 0x000000000020c947 */ /* 0x000fea0003800000 */
[----:B------:R-:W-:Y:S04]  /*6610*/  ISETP.NE.U32.AND P3, PT, R84, RZ, PT ;  /* 0x000000ff5400720c */ /* 0x000fe80003f65070 */
[----:B------:R-:W-:Y:S11]  /*6620*/  ISETP.NE.AND.EX P3, PT, R85, RZ, PT, P3 ;  /* 0x000000ff5500720c */ /* 0x000ff60003f65330 */
[----:B------:R-:W-:Y:S02]  /*6630*/  @!UPT UIADD3 URZ, UPT, UPT, URZ, URZ, URZ ;  /* 0x000000fffffff290 */ /* 0x000fe4000fffe0ff */
[----:B------:R-:W1:Y:S01]  /*6640*/  @P3 LDC.64 R2, c[0x0][0x8a8] ;  /* 0x00022a00ff023b82 */ /* 0x000e620000000a00 */
[----:B------:R-:W-:Y:S04]  /*6650*/  @P3 IMAD R0, R86, UR36, RZ ;  /* 0x0000002456003c24 */ /* 0x000fe8000f8e02ff */
[----:B-1----:R-:W-:Y:S05]  /*6660*/  @P3 IMAD.WIDE R2, R0, 0x4, R2 ;  /* 0x0000000400023825 */ /* 0x002fea00078e0202 */
[----:B-----5:R1:W5:Y:S02]  /*6670*/  @P3 LDG.E R47, desc[UR46][R2.64] ;  /* 0x0000002e022f3981 */ /* 0x020364000c1e1900 */
[----:B-1----:R-:W2:Y:S02]  /*6680*/  @!P3 LDC R47, c[0x0][0x8a0] ;  /* 0x00022800ff2fbb82 */ /* 0x002ea40000000800 */
.L_x_120:
[----:B-----5:R-:W-:Y:S01]  /*6690*/  FSETP.NEU.AND P3, PT, R49, RZ, PT ;  /* 0x000000ff3100720b */ /* 0x020fe20003f6d000 */
[----:B------:R-:W-:Y:S01]  /*66a0*/  ULOP3.LUT UR4, UR51, 0x1, URZ, 0x3c, !UPT ;  /* 0x0000000133047892 */ /* 0x000fe2000f8e3cff */
[----:B------:R-:W-:Y:S01]  /*66b0*/  SEL R4, RZ, 0xffffffff, P2 ;  /* 0xffffffffff047807 */ /* 0x000fe20001000000 */
[----:B------:R-:W-:Y:S01]  /*66c0*/  IMAD.U32 R68, RZ, RZ, UR56 ;  /* 0x00000038ff447e24 */ /* 0x000fe2000f8e00ff */
[----:B------:R-:W-:Y:S01]  /*66d0*/  @P1 LOP3.LUT P2, RZ, R92, 0xff, RZ, 0xc0, !PT ;  /* 0x000000ff5cff1812 */ /* 0x000fe2000784c0ff */
[----:B------:R-:W-:Y:S01]  /*66e0*/  IMAD.SHL.U32 R111, R98, 0x10, RZ ;  /* 0x00000010626f7824 */ /* 0x000fe200078e00ff */
[----:B------:R-:W-:Y:S01]  /*66f0*/  @P1 SEL R0, RZ, 0xffffffff, P3 ;  /* 0xffffffffff001807 */ /* 0x000fe20001800000 */
[----:B------:R-:W-:Y:S01]  /*6700*/  IMAD.U32 R71, RZ, RZ, UR4 ;  /* 0x00000004ff477e24 */ /* 0x000fe2000f8e00ff */
[----:B------:R-:W-:Y:S01]  /*6710*/  LEA R106, R45, UR48, 0x3 ;  /* 0x000000302d6a7c11 */ /* 0x000fe2000f8e18ff */
[----:B------:R-:W-:Y:S01]  /*6720*/  IMAD.SHL.U32 R68, R68, 0x2000, RZ ;  /* 0x0000200044447824 */ /* 0x000fe200078e00ff */
[----:B------:R-:W-:Y:S01]  /*6730*/  @P0 SEL R0, R4, R0, !P2 ;  /* 0x0000000004000207 */ /* 0x000fe20005000000 */
[----:B------:R-:W-:Y:S01]  /*6740*/  IMAD.SHL.U32 R110, R97, 0x10, RZ ;  /* 0x00000010616e7824 */ /* 0x000fe200078e00ff */
[----:B------:R-:W-:Y:S01]  /*6750*/  PLOP3.LUT P2, PT, PT, PT, UP1, 0x80, 0x8 ;  /* 0x000000000008781c */ /* 0x000fe20003f4f018 */
[----:B------:R-:W-:Y:S01]  /*6760*/  IMAD.IADD R63, R103, 0x1, R68 ;  /* 0x00000001673f7824 */ /* 0x000fe200078e0244 */
[----:B------:R-:W-:Y:S01]  /*6770*/  @P1 LOP3.LUT R0, R0, 0x1, RZ, 0xc0, !PT ;  /* 0x0000000100001812 */ /* 0x000fe200078ec0ff */
[----:B------:R-:W-:Y:S01]  /*6780*/  BSSY B1, `(.L_x_121) ;  /* 0x0000039000017945 */ /* 0x000fe20003800000 */
[----:B------:R-:W-:Y:S01]  /*6790*/  LOP3.LUT P4, R107, R92, 0xff, RZ, 0xc0, !PT ;  /* 0x000000ff5c6b7812 */ /* 0x000fe2000788c0ff */
[----:B------:R-:W-:Y:S01]  /*67a0*/  IMAD.IADD R62, R63, 0x1, R111 ;  /* 0x000000013f3e7824 */ /* 0x000fe200078e026f */
[----:B------:R-:W-:Y:S01]  /*67b0*/  ISETP.NE.U32.OR P5, PT, R0, 0x1, !P1 ;  /* 0x000000010000780c */ /* 0x000fe20004fa5470 */
[----:B------:R-:W-:Y:S01]  /*67c0*/  IMAD.U32 R0, RZ, RZ, UR56 ;  /* 0x00000038ff007e24 */ /* 0x000fe2000f8e00ff */
[----:B------:R-:W-:Y:S01]  /*67d0*/  SEL R3, RZ, 0xffffffff, P3 ;  /* 0xffffffffff037807 */ /* 0x000fe20001800000 */
[----:B------:R-:W-:Y:S01]  /*67e0*/  IMAD.MOV.U32 R70, RZ, RZ, 0x1 ;  /* 0x00000001ff467424 */ /* 0x000fe200078e00ff */
[----:B------:R-:W-:Y:S01]  /*67f0*/  P2R R109, PR, RZ, 0x20 ;  /* 0x00000020ff6d7803 */ /* 0x000fe20000000000 */
[----:B------:R-:W-:Y:S01]  /*6800*/  IMAD R48, R45, 0x40, R46 ;  /* 0x000000402d307824 */ /* 0x000fe200078e022e */
[----:B------:R-:W-:Y:S01]  /*6810*/  LEA R0, R0, UR48, 0x3 ;  /* 0x0000003000007c11 */ /* 0x000fe2000f8e18ff */
[----:B------:R-:W-:Y:S01]  /*6820*/  IMAD.U32 R69, RZ, RZ, UR56 ;  /* 0x00000038ff457e24 */ /* 0x000fe2000f8e00ff */
[----:B------:R-:W-:Y:S02]  /*6830*/  @P2 SEL R3, R4, R3, !P4 ;  /* 0x0000000304032207 */ /* 0x000fe40006000000 */
[----:B------:R-:W-:Y:S02]  /*6840*/  CS2R R82, SRZ ;  /* 0x0000000000527805 */ /* 0x000fe4000001ff00 */
[----:B------:R-:W-:Y:S02]  /*6850*/  CS2R R80, SRZ ;  /* 0x0000000000507805 */ /* 0x000fe4000001ff00 */
[----:B------:R-:W-:Y:S02]  /*6860*/  CS2R R74, SRZ ;  /* 0x00000000004a7805 */ /* 0x000fe4000001ff00 */
[----:B------:R-:W-:Y:S02]  /*6870*/  LOP3.LUT R3, R3, 0x1, RZ, 0xc0, !PT ;  /* 0x0000000103037812 */ /* 0x000fe400078ec0ff */
[----:B------:R-:W-:Y:S02]  /*6880*/  CS2R R72, SRZ ;  /* 0x0000000000487805 */ /* 0x000fe4000001ff00 */
[----:B------:R-:W-:Y:S02]  /*6890*/  @P5 SHF.L.U32 R2, R71, 0x1f, RZ ;  /* 0x0000001f47025819 */ /* 0x000fe400000006ff */
[----:B------:R-:W-:Y:S02]  /*68a0*/  CS2R R66, SRZ ;  /* 0x0000000000427805 */ /* 0x000fe4000001ff00 */
[----:B------:R-:W-:Y:S02]  /*68b0*/  ISETP.NE.U32.AND P2, PT, R3, 0x1, PT ;  /* 0x000000010300780c */ /* 0x000fe40003f45070 */
[----:B------:R-:W-:Y:S01]  /*68c0*/  CS2R R64, SRZ ;  /* 0x0000000000407805 */ /* 0x000fe2000001ff00 */
[----:B------:R1:W3:Y:S01]  /*68d0*/  @P5 SYNCS.PHASECHK.TRANS64.TRYWAIT P1, [R0+URZ+0x140], R2 ;  /* 0x00014002000055a7 */ /* 0x0002e200080211ff */
[----:B------:R-:W-:Y:S02]  /*68e0*/  CS2R R58, SRZ ;  /* 0x00000000003a7805 */ /* 0x000fe4000001ff00 */
[----:B------:R-:W-:Y:S02]  /*68f0*/  P2R R76, PR, RZ, 0x4 ;  /* 0x00000004ff4c7803 */ /* 0x000fe40000000000 */
[----:B------:R-:W-:Y:S01]  /*6900*/  CS2R R56, SRZ ;  /* 0x0000000000387805 */ /* 0x000fe2000001ff00 */
[----:B------:R-:W-:Y:S02]  /*6910*/  IMAD.IADD R61, R63, 0x1, R110 ;  /* 0x000000013f3d7824 */ /* 0x000fe400078e026e */
[----:B------:R-:W-:Y:S01]  /*6920*/  IMAD.IADD R60, R102, 0x1, R62 ;  /* 0x00000001663c7824 */ /* 0x000fe200078e023e */
[----:B-1----:R-:W-:Y:S04]  /*6930*/  SHF.L.U32 R2, R101, 0x1f, RZ ;  /* 0x0000001f65027819 */ /* 0x002fe800000006ff */
[----:B------:R1:W4:Y:S01]  /*6940*/  SYNCS.PHASECHK.TRANS64.TRYWAIT P0, [R106+URZ+0x1a0], R2 ;  /* 0x0001a0026a0075a7 */ /* 0x00032200080011ff */
[----:B---3--:R-:W-:Y:S01]  /*6950*/  @P5 SEL R70, RZ, 0x1, !P1 ;  /* 0x00000001ff465807 */ /* 0x008fe20004800000 */
[----:B-1----:R-:W-:Y:S06]  /*6960*/  @!P5 BRA `(.L_x_122) ;  /* 0x000000000068d947 */ /* 0x002fec0003800000 */
[----:B------:R-:W-:Y:S01]  /*6970*/  ISETP.NE.AND P1, PT, R70, RZ, PT ;  /* 0x000000ff4600720c */ /* 0x000fe20003f25270 */
[----:B------:R-:W-:Y:S01]  /*6980*/  BSSY B0, `(.L_x_123) ;  /* 0x000000d000007945 */ /* 0x000fe20003800000 */
[----:B------:R-:W-:Y:S02]  /*6990*/  CS2R R58, SRZ ;  /* 0x00000000003a7805 */ /* 0x000fe4000001ff00 */
[----:B------:R-:W-:Y:S02]  /*69a0*/  CS2R R56, SRZ ;  /* 0x0000000000387805 */ /* 0x000fe4000001ff00 */
[----:B------:R-:W-:Y:S02]  /*69b0*/  CS2R R66, SRZ ;  /* 0x0000000000427805 */ /* 0x000fe4000001ff00 */
[----:B------:R-:W-:Y:S02]  /*69c0*/  CS2R R64, SRZ ;  /* 0x0000000000407805 */ /* 0x000fe4000001ff00 */
[----:B------:R-:W-:Y:S02]  /*69d0*/  CS2R R74, SRZ ;  /* 0x00000000004a7805 */ /* 0x000fe4000001ff00 */
[----:B------:R-:W-:Y:S02]  /*69e0*/  CS2R R72, SRZ ;  /* 0x0000000000487805 */ /* 0x000fe4000001ff00 */
[----:B------:R-:W-:Y:S02]  /*69f0*/  CS2R R82, SRZ ;  /* 0x0000000000527805 */ /* 0x000fe4000001ff00 */
[----:B------:R-:W-:Y:S01]  /*6a00*/  CS2R R80, SRZ ;  /* 0x0000000000507805 */ /* 0x000fe2000001ff00 */
[----:B------:R-:W-:Y:S06]  /*6a10*/  @P1 BRA `(.L_x_124) ;  /* 0x00000000000c1947 */ /* 0x000fec0003800000 */
[----:B------:R-:W-:Y:S04]  /*6a20*/  SHF.L.U32 R3, R71, 0x1f, RZ ;  /* 0x0000001f47037819 */ /* 0x000fe800000006ff */
[----:B------:R-:W1:Y:S02]  /*6a30*/  SYNCS.PHASECHK.TRANS64.TRYWAIT P1, [R0+URZ+0x140], R3 ;  /* 0x00014003000075a7 */ /* 0x000e6400080211ff */
[----:B-1----:R-:W-:Y:S05]  /*6a40*/  @!P1 BRA `(.L_x_125) ;  /* 0x0000002c00149947 */ /* 0x002fea0003800000 */
.L_x_124:
[----:B------:R-:W-:Y:S05]  /*6a50*/  BSYNC B0 ;  /* 0x0000000000007941 */ /* 0x000fea0003800000 */
.L_x_123:
[----:B------:R-:W-:Y:S01]  /*6a60*/  ISETP.NE.AND P1, PT, R76, RZ, PT ;  /* 0x000000ff4c00720c */ /* 0x000fe20003f25270 */
[----:B------:R-:W-:Y:S04]  /*6a70*/  UIADD3 UR5, UPT, UPT, UR56, 0x1, URZ ;  /* 0x0000000138057890 */ /* 0x000fe8000fffe0ff */
[----:B------:R-:W-:Y:S04]  /*6a80*/  UISETP.NE.AND UP0, UPT, UR5, 0x3, UPT ;  /* 0x000000030500788c */ /* 0x000fe8000bf05270 */
[----:B------:R-:W-:Y:S02]  /*6a90*/  USEL UR4, URZ, 0x1, UP0 ;  /* 0x00000001ff047887 */ /* 0x000fe40008000000 */
[----:B------:R-:W-:Y:S02]  /*6aa0*/  USEL UR5, UR5, URZ, UP0 ;  /* 0x000000ff05057287 */ /* 0x000fe40008000000 */
[----:B------:R3:W1:Y:S02]  /*6ab0*/  @P1 LDS.128 R56, [R63] ;  /* 0x000000003f381984 */ /* 0x0006640000000c00 */
[----:B------:R-:W-:Y:S02]  /*6ac0*/  LOP3.LUT R71, R71, UR4, RZ, 0x3c, !PT ;  /* 0x0000000447477c12 */ /* 0x000fe4000f8e3cff */
[----:B------:R3:W1:Y:S01]  /*6ad0*/  @P1 LDS.128 R64, [R62+0x10] ;  /* 0x000010003e401984 */ /* 0x0006620000000c00 */
[----:B------:R-:W-:Y:S03]  /*6ae0*/  IMAD.U32 R69, RZ, RZ, UR5 ;  /* 0x00000005ff457e24 */ /* 0x000fe6000f8e00ff */
[----:B------:R3:W1:Y:S04]  /*6af0*/  @P1 LDS.128 R72, [R61+0x20] ;  /* 0x000020003d481984 */ /* 0x0006680000000c00 */
[----:B------:R3:W1:Y:S02]  /*6b00*/  @P1 LDS.128 R80, [R60+0x10] ;  /* 0x000010003c501984 */ /* 0x0006640000000c00 */
.L_x_122:
[----:B------:R-:W-:Y:S05]  /*6b10*/  BSYNC B1 ;  /* 0x0000000000017941 */ /* 0x000fea0003800000 */
.L_x_121:
[----:B-1----:R-:W-:Y:S04]  /*6b20*/  SHF.R.U32.HI R0, RZ, 0x15, R48 ;  /* 0x00000015ff007819 */ /* 0x002fe80000011630 */
[----:B------:R-:W-:Y:S01]  /*6b30*/  LOP3.LUT P1, RZ, R0, 0x3, R96, 0x48, !PT ;  /* 0x0000000300ff7812 */ /* 0x000fe20007824860 */
[----:B------:R-:W-:Y:S01]  /*6b40*/  @!UPT UIADD3 URZ, UPT, UPT, URZ, URZ, URZ ;  /* 0x000000fffffff290 */ /* 0x000fe2000fffe0ff */
[----:B----4-:R-:W-:Y:S11]  /*6b50*/  @P0 BRA `(.L_x_126) ;  /* 0x0000000000080947 */ /* 0x010ff60003800000 */
[----:B------:R-:W1:Y:S02]  /*6b60*/  SYNCS.PHASECHK.TRANS64.TRYWAIT P0, [R106+URZ+0x1a0], R2 ;  /* 0x0001a0026a0075a7 */ /* 0x000e6400080011ff */
[----:B-1----:R-:W-:Y:S05]  /*6b70*/  @!P0 BRA `(.L_x_127) ;  /* 0x0000002800dc8947 */ /* 0x002fea0003800000 */
.L_x_126:
[----:B------:R-:W-:Y:S05]  /*6b80*/  @!P1 BRA `(.L_x_128) ;  /* 0x0000000000409947 */ /* 0x000fea0003800000 */
[----:B------:R-:W4:Y:S01]  /*6b90*/  LDCU.64 UR8, c[0x4][0x70] ;  /* 0x01000e00ff0877ac */ /* 0x000f220008000a00 */
[----:B------:R-:W-:Y:S01]  /*6ba0*/  MOV R3, 0x0 ;  /* 0x0000000000037802 */ /* 0x000fe20000000f00 */
[----:B------:R-:W-:Y:S02]  /*6bb0*/  HFMA2 R12, -RZ, RZ, 0, 5.9604644775390625e-08 ;  /* 0x00000001ff0c7431 */ /* 0x000fe400000001ff */
[----:B------:R-:W-:Y:S02]  /*6bc0*/  IMAD.MOV.U32 R8, RZ, RZ, 0x192 ;  /* 0x00000192ff087424 */ /* 0x000fe400078e00ff */
[----:B------:R-:W-:Y:S01]  /*6bd0*/  IMAD.MOV.U32 R13, RZ, RZ, RZ ;  /* 0x000000ffff0d7224 */ /* 0x000fe200078e00ff */
[----:B------:R-:W5:Y:S01]  /*6be0*/  LDCU.64 UR6, c[0x4][0x78] ;  /* 0x01000f00ff0677ac */ /* 0x000f620008000a00 */
[----:B-1----:R-:W1:Y:S01]  /*6bf0*/  LDC.64 R2, c[0x4][R3] ;  /* 0x0100000003027b82 */ /* 0x002e620000000a00 */
[----:B------:R-:W2:Y:S01]  /*6c00*/  LDCU.64 UR4, c[0x4][0x10] ;  /* 0x01000200ff0477ac */ /* 0x000ea20008000a00 */
[----:B----4-:R-:W-:Y:S01]  /*6c10*/  MOV R5, UR9 ;  /* 0x0000000900057c02 */ /* 0x010fe20008000f00 */
[----:B------:R-:W-:Y:S01]  /*6c20*/  IMAD.U32 R4, RZ, RZ, UR8 ;  /* 0x00000008ff047e24 */ /* 0x000fe2000f8e00ff */
[----:B-----5:R-:W-:Y:S01]  /*6c30*/  MOV R7, UR7 ;  /* 0x0000000700077c02 */ /* 0x020fe20008000f00 */
[----:B------:R-:W-:Y:S01]  /*6c40*/  IMAD.U32 R6, RZ, RZ, UR6 ;  /* 0x00000006ff067e24 */ /* 0x000fe2000f8e00ff */
[----:B--2---:R-:W-:Y:S01]  /*6c50*/  MOV R11, UR5 ;  /* 0x00000005000b7c02 */ /* 0x004fe20008000f00 */
[----:B------:R-:W-:Y:S02]  /*6c60*/  IMAD.U32 R10, RZ, RZ, UR4 ;  /* 0x00000004ff0a7e24 */ /* 0x000fe4000f8e00ff */
[----:B------:R-:W-:Y:S07]  /*6c70*/  LEPC R20, `(.L_x_128) ;  /* 0x000000001014794e */ /* 0x000fee0000000000 */
[----:B-1-3--:R-:W-:Y:S05]  /*6c80*/  CALL.ABS.NOINC R2 ;  /* 0x0000000002007343 */ /* 0x00afea0003c00000 */
.L_x_128:
[----:B------:R-:W-:Y:S01]  /*6c90*/  SHF.L.U32 R50, R56, 0x10, RZ ;  /* 0x0000001038327819 */ /* 0x000fe200000006ff */
[----:B------:R-:W-:Y:S05]  /*6ca0*/  WARPSYNC.ALL ;  /* 0x0000000000007948 */ /* 0x000fea0003800000 */
[----:B------:R-:W-:Y:S01]  /*6cb0*/  R2UR UR4, R48 ;  /* 0x00000000300472ca */ /* 0x000fe200000e0000 */
[----:B------:R-:W-:Y:S01]  /*6cc0*/  BSSY.RECONVERGENT B0, `(.L_x_129) ;  /* 0x0000085000007945 */ /* 0x000fe20003800200 */
[----:B------:R-:W-:Y:S02]  /*6cd0*/  LOP3.LUT R51, R56, 0xffff0000, RZ, 0xc0, !PT ;  /* 0xffff000038337812 */ /* 0x000fe400078ec0ff */
[----:B------:R-:W-:Y:S02]  /*6ce0*/  SHF.L.U32 R52, R57, 0x10, RZ ;  /* 0x0000001039347819 */ /* 0x000fe400000006ff */
[----:B------:R-:W-:Y:S07]  /*6cf0*/  ISETP.NE.AND P0, PT, R104, RZ, PT ;  /* 0x000000ff6800720c */ /* 0x000fee0003f05270 */
[----:B------:R-:W2:Y:S02]  /*6d00*/  LDTM.x32 R4, tmem[UR4] ;  /* 0x00000004000479ee */ /* 0x000ea400082c0000 */
[C---:B--2---:R-:W-:Y:S01]  /*6d10*/  FMUL R0, R47.reuse, R4 ;  /* 0x000000042f007220 */ /* 0x044fe20000400000 */
[C---:B-1----:R-:W-:Y:S01]  /*6d20*/  FMUL R2, R47.reuse, R5 ;  /* 0x000000052f027220 */ /* 0x042fe20000400000 */
[C---:B------:R-:W-:Y:S01]  /*6d30*/  FMUL R4, R47.reuse, R8 ;  /* 0x000000082f047220 */ /* 0x040fe20000400000 */
[C---:B------:R-:W-:Y:S01]  /*6d40*/  FMUL R3, R47.reuse, R6 ;  /* 0x000000062f037220 */ /* 0x040fe20000400000 */
[C---:B------:R-:W-:Y:S01]  /*6d50*/  FMUL R5, R47.reuse, R9 ;  /* 0x000000092f057220 */ /* 0x040fe20000400000 */
[C---:B------:R-:W-:Y:S01]  /*6d60*/  FMUL R8, R47.reuse, R12 ;  /* 0x0000000c2f087220 */ /* 0x040fe20000400000 */
[C---:B------:R-:W-:Y:S01]  /*6d70*/  FMUL R6, R47.reuse, R10 ;  /* 0x0000000a2f067220 */ /* 0x040fe20000400000 */
[C---:B------:R-:W-:Y:S01]  /*6d80*/  FMUL R9, R47.reuse, R13 ;  /* 0x0000000d2f097220 */ /* 0x040fe20000400000 */
[----:B------:R-:W-:Y:S01]  /*6d90*/  FMUL R12, R47, R16 ;  /* 0x000000102f0c7220 */ /* 0x000fe20000400000 */
[----:B------:R-:W-:Y:S01]  /*6da0*/  FFMA R0, R49, R50, R0 ;  /* 0x0000003231007223 */ /* 0x000fe20000000000 */
[C---:B------:R-:W-:Y:S01]  /*6db0*/  FMUL R10, R47.reuse, R14 ;  /* 0x0000000e2f0a7220 */ /* 0x040fe20000400000 */
[C---:B------:R-:W-:Y:S01]  /*6dc0*/  FMUL R13, R47.reuse, R17 ;  /* 0x000000112f0d7220 */ /* 0x040fe20000400000 */
[----:B------:R-:W-:Y:S01]  /*6dd0*/  FMUL R16, R47, R20 ;  /* 0x000000142f107220 */ /* 0x000fe20000400000 */
[----:B------:R-:W-:Y:S01]  /*6de0*/  FFMA R2, R49, R51, R2 ;  /* 0x0000003331027223 */ /* 0x000fe20000000002 */
[C---:B------:R-:W-:Y:S01]  /*6df0*/  FMUL R14, R47.reuse, R18 ;  /* 0x000000122f0e7220 */ /* 0x040fe20000400000 */
[C---:B------:R-:W-:Y:S01]  /*6e00*/  FMUL R17, R47.reuse, R21 ;  /* 0x000000152f117220 */ /* 0x040fe20000400000 */
[C---:B------:R-:W-:Y:S01]  /*6e10*/  FMUL R20, R47.reuse, R24 ;  /* 0x000000182f147220 */ /* 0x040fe20000400000 */
[C---:B------:R-:W-:Y:S01]  /*6e20*/  FMUL R18, R47.reuse, R22 ;  /* 0x000000162f127220 */ /* 0x040fe20000400000 */
[C---:B------:R-:W-:Y:S01]  /*6e30*/  FMUL R21, R47.reuse, R25 ;  /* 0x000000192f157220 */ /* 0x040fe20000400000 */
[C---:B------:R-:W-:Y:S01]  /*6e40*/  FMUL R24, R47.reuse, R28 ;  /* 0x0000001c2f187220 */ /* 0x040fe20000400000 */
[C---:B------:R-:W-:Y:S01]  /*6e50*/  FMUL R22, R47.reuse, R26 ;  /* 0x0000001a2f167220 */ /* 0x040fe20000400000 */
[C---:B------:R-:W-:Y:S01]  /*6e60*/  FMUL R25, R47.reuse, R29 ;  /* 0x0000001d2f197220 */ /* 0x040fe20000400000 */
[----:B------:R-:W-:Y:S01]  /*6e70*/  FMUL R28, R47, R32 ;  /* 0x000000202f1c7220 */ /* 0x000fe20000400000 */
[----:B------:R-:W-:Y:S01]  /*6e80*/  LOP3.LUT R32, R57, 0xffff0000, RZ, 0xc0, !PT ;  /* 0xffff000039207812 */ /* 0x000fe200078ec0ff */
[C---:B------:R-:W-:Y:S01]  /*6e90*/  FMUL R26, R47.reuse, R30 ;  /* 0x0000001e2f1a7220 */ /* 0x040fe20000400000 */
[----:B------:R-:W-:Y:S01]  /*6ea0*/  FMUL R29, R47, R33 ;  /* 0x000000212f1d7220 */ /* 0x000fe20000400000 */
[----:B------:R-:W-:Y:S01]  /*6eb0*/  SHF.L.U32 R33, R58, 0x10, RZ ;  /* 0x000000103a217819 */ /* 0x000fe200000006ff */
[----:B------:R-:W-:Y:S01]  /*6ec0*/  FFMA R3, R49, R52, R3 ;  /* 0x0000003431037223 */ /* 0x000fe20000000003 */
[----:B------:R-:W-:Y:S01]  /*6ed0*/  F2FP.BF16.F32.PACK_AB R52, R2, R0 ;  /* 0x000000000234723e */ /* 0x000fe200000010ff */
[----:B------:R-:W-:Y:S01]  /*6ee0*/  FMUL R7, R47, R7 ;  /* 0x000000072f077220 */ /* 0x000fe20000400000 */
[----:B------:R-:W-:Y:S01]  /*6ef0*/  SHF.L.U32 R0, R59, 0x10, RZ ;  /* 0x000000103b007819 */ /* 0x000fe200000006ff */
[----:B------:R-:W-:Y:S01]  /*6f00*/  FMUL R30, R47, R34 ;  /* 0x000000222f1e7220 */ /* 0x000fe20000400000 */
[----:B------:R-:W-:Y:S01]  /*6f10*/  LOP3.LUT R34, R58, 0xffff0000, RZ, 0xc0, !PT ;  /* 0xffff00003a227812 */ /* 0x000fe200078ec0ff */
[----:B------:R-:W-:Y:S01]  /*6f20*/  FFMA R7, R49, R32, R7 ;  /* 0x0000002031077223 */ /* 0x000fe20000000007 */
[----:B------:R-:W-:Y:S01]  /*6f30*/  LOP3.LUT R2, R59, 0xffff0000, RZ, 0xc0, !PT ;  /* 0xffff00003b027812 */ /* 0x000fe200078ec0ff */
[----:B------:R-:W-:Y:S01]  /*6f40*/  FFMA R4, R49, R33, R4 ;  /* 0x0000002131047223 */ /* 0x000fe20000000004 */
[----:B------:R-:W-:Y:S01]  /*6f50*/  FMUL R11, R47, R11 ;  /* 0x0000000b2f0b7220 */ /* 0x000fe20000400000 */
[----:B------:R-:W-:Y:S01]  /*6f60*/  FFMA R5, R49, R34, R5 ;  /* 0x0000002231057223 */ /* 0x000fe20000000005 */
[----:B------:R-:W-:Y:S01]  /*6f70*/  F2FP.BF16.F32.PACK_AB R53, R7, R3 ;  /* 0x000000030735723e */ /* 0x000fe200000010ff */
[C---:B------:R-:W-:Y:S01]  /*6f80*/  FFMA R6, R49.reuse, R0, R6 ;  /* 0x0000000031067223 */ /* 0x040fe20000000006 */
[C---:B------:R-:W-:Y:S01]  /*6f90*/  SHF.L.U32 R0, R64.reuse, 0x10, RZ ;  /* 0x0000001040007819 */ /* 0x040fe200000006ff */
[----:B------:R-:W-:Y:S01]  /*6fa0*/  FFMA R11, R49, R2, R11 ;  /* 0x00000002310b7223 */ /* 0x000fe2000000000b */
[----:B------:R-:W-:Y:S01]  /*6fb0*/  LOP3.LUT R2, R64, 0xffff0000, RZ, 0xc0, !PT ;  /* 0xffff000040027812 */ /* 0x000fe200078ec0ff */
[----:B------:R-:W-:Y:S01]  /*6fc0*/  FMUL R15, R47, R15 ;  /* 0x0000000f2f0f7220 */ /* 0x000fe20000400000 */
[----:B------:R-:W-:Y:S01]  /*6fd0*/  SHF.L.U32 R3, R65, 0x10, RZ ;  /* 0x0000001041037819 */ /* 0x000fe200000006ff */
[----:B------:R-:W-:Y:S01]  /*6fe0*/  FFMA R8, R49, R0, R8 ;  /* 0x0000000031087223 */ /* 0x000fe20000000008 */
[----:B------:R-:W-:Y:S01]  /*6ff0*/  LOP3.LUT R0, R65, 0xffff0000, RZ, 0xc0, !PT ;  /* 0xffff000041007812 */ /* 0x000fe200078ec0ff */
[C---:B------:R-:W-:Y:S01]  /*7000*/  FFMA R9, R49.reuse, R2, R9 ;  /* 0x0000000231097223 */ /* 0x040fe20000000009 */
[C---:B------:R-:W-:Y:S01]  /*7010*/  SHF.L.U32 R2, R66.reuse, 0x10, RZ ;  /* 0x0000001042027819 */ /* 0x040fe200000006ff */
[----:B------:R-:W-:Y:S01]  /*7020*/  FFMA R10, R49, R3, R10 ;  /* 0x00000003310a7223 */ /* 0x000fe2000000000a */
[----:B------:R-:W-:Y:S01]  /*7030*/  SHF.L.U32 R3, R67, 0x10, RZ ;  /* 0x0000001043037819 */ /* 0x000fe200000006ff */
[C---:B------:R-:W-:Y:S01]  /*7040*/  FFMA R15, R49.reuse, R0, R15 ;  /* 0x00000000310f7223 */ /* 0x040fe2000000000f */
[----:B------:R-:W-:Y:S01]  /*7050*/  LOP3.LUT R0, R66, 0xffff0000, RZ, 0xc0, !PT ;  /* 0xffff000042007812 */ /* 0x000fe200078ec0ff */
[----:B------:R-:W-:Y:S01]  /*7060*/  FFMA R12, R49, R2, R12 ;  /* 0x00000002310c7223 */ /* 0x000fe2000000000c */
[C---:B------:R-:W-:Y:S01]  /*7070*/  SHF.L.U32 R2, R72.reuse, 0x10, RZ ;  /* 0x0000001048027819 */ /* 0x040fe200000006ff */
[----:B------:R-:W-:Y:S01]  /*7080*/  FMUL R19, R47, R19 ;  /* 0x000000132f137220 */ /* 0x000fe20000400000 */
[----:B------:R-:W-:Y:S01]  /*7090*/  F2FP.BF16.F32.PACK_AB R54, R5, R4 ;  /* 0x000000040536723e */ /* 0x000fe200000010ff */
[----:B------:R-:W-:Y:S01]  /*70a0*/  FFMA R13, R49, R0, R13 ;  /* 0x00000000310d7223 */ /* 0x000fe2000000000d */
[----:B------:R-:W-:Y:S01]  /*70b0*/  LOP3.LUT R0, R67, 0xffff0000, RZ, 0xc0, !PT ;  /* 0xffff000043007812 */ /* 0x000fe200078ec0ff */
[----:B------:R-:W-:Y:S01]  /*70c0*/  FFMA R14, R49, R3, R14 ;  /* 0x00000003310e7223 */ /* 0x000fe2000000000e */
[----:B------:R-:W-:Y:S01]  /*70d0*/  LOP3.LUT R3, R72, 0xffff0000, RZ, 0xc0, !PT ;  /* 0xffff000048037812 */ /* 0x000fe200078ec0ff */
[----:B------:R-:W-:Y:S01]  /*70e0*/  FMUL R23, R47, R23 ;  /* 0x000000172f177220 */ /* 0x000fe20000400000 */
[----:B------:R-:W-:Y:S01]  /*70f0*/  F2FP.BF16.F32.PACK_AB R55, R11, R6 ;  /* 0x000000060b37723e */ /* 0x000fe200000010ff */
[----:B------:R-:W-:Y:S01]  /*7100*/  FFMA R19, R49, R0, R19 ;  /* 0x0000000031137223 */ /* 0x000fe20000000013 */
[----:B------:R-:W-:Y:S01]  /*7110*/  SHF.L.U32 R0, R73, 0x10, RZ ;  /* 0x0000001049007819 */ /* 0x000fe200000006ff */
[----:B------:R-:W-:Y:S01]  /*7120*/  FFMA R16, R49, R2, R16 ;  /* 0x0000000231107223 */ /* 0x000fe20000000010 */
[----:B------:R-:W-:Y:S01]  /*7130*/  LOP3.LUT R2, R73, 0xffff0000, RZ, 0xc0, !PT ;  /* 0xffff000049027812 */ /* 0x000fe200078ec0ff */
[----:B------:R-:W-:Y:S01]  /*7140*/  FFMA R17, R49, R3, R17 ;  /* 0x0000000331117223 */ /* 0x000fe20000000011 */
[----:B------:R-:W-:Y:S01]  /*7150*/  SHF.L.U32 R3, R75, 0x10, RZ ;  /* 0x000000104b037819 */ /* 0x000fe200000006ff */
[----:B------:R-:W-:Y:S01]  /*7160*/  FFMA R18, R49, R0, R18 ;  /* 0x0000000031127223 */ /* 0x000fe20000000012 */
[C---:B------:R-:W-:Y:S01]  /*7170*/  SHF.L.U32 R0, R74.reuse, 0x10, RZ ;  /* 0x000000104a007819 */ /* 0x040fe200000006ff */
[----:B------:R1:W-:Y:S01]  /*7180*/  STS.128 [R63], R52 ;  /* 0x000000343f007388 */ /* 0x0003e20000000c00 */
[----:B------:R-:W-:Y:S01]  /*7190*/  F2FP.BF16.F32.PACK_AB R8, R9, R8 ;  /* 0x000000080908723e */ /* 0x000fe200000010ff */
[C---:B------:R-:W-:Y:S01]  /*71a0*/  FFMA R23, R49.reuse, R2, R23 ;  /* 0x0000000231177223 */ /* 0x040fe20000000017 */
[----:B------:R-:W-:Y:S01]  /*71b0*/  LOP3.LUT R2, R74, 0xffff0000, RZ, 0xc0, !PT ;  /* 0xffff00004a027812 */ /* 0x000fe200078ec0ff */
[----:B------:R-:W-:Y:S01]  /*71c0*/  FFMA R20, R49, R0, R20 ;  /* 0x0000000031147223 */ /* 0x000fe20000000014 */
[----:B------:R-:W-:Y:S01]  /*71d0*/  LOP3.LUT R0, R75, 0xffff0000, RZ, 0xc0, !PT ;  /* 0xffff00004b007812 */ /* 0x000fe200078ec0ff */
[----:B------:R-:W-:Y:S01]  /*71e0*/  FMUL R27, R47, R27 ;  /* 0x0000001b2f1b7220 */ /* 0x000fe20000400000 */
[----:B------:R-:W-:Y:S01]  /*71f0*/  F2FP.BF16.F32.PACK_AB R9, R15, R10 ;  /* 0x0000000a0f09723e */ /* 0x000fe200000010ff */
[C---:B------:R-:W-:Y:S01]  /*7200*/  FFMA R21, R49.reuse, R2, R21 ;  /* 0x0000000231157223 */ /* 0x040fe20000000015 */
[C---:B------:R-:W-:Y:S01]  /*7210*/  FFMA R22, R49.reuse, R3, R22 ;  /* 0x0000000331167223 */ /* 0x040fe20000000016 */
[----:B------:R-:W-:Y:S01]  /*7220*/  FFMA R27, R49, R0, R27 ;  /* 0x00000000311b7223 */ /* 0x000fe2000000001b */
[C---:B------:R-:W-:Y:S01]  /*7230*/  SHF.L.U32 R2, R80.reuse, 0x10, RZ ;  /* 0x0000001050027819 */ /* 0x040fe200000006ff */
[C---:B------:R-:W-:Y:S01]  /*7240*/  FMUL R31, R47.reuse, R31 ;  /* 0x0000001f2f1f7220 */ /* 0x040fe20000400000 */
[----:B------:R-:W-:Y:S01]  /*7250*/  LOP3.LUT R0, R80, 0xffff0000, RZ, 0xc0, !PT ;  /* 0xffff000050007812 */ /* 0x000fe200078ec0ff */
[----:B------:R-:W-:Y:S01]  /*7260*/  FMUL R35, R47, R35 ;  /* 0x000000232f237220 */ /* 0x000fe20000400000 */
[----:B------:R-:W-:Y:S01]  /*7270*/  SHF.L.U32 R3, R81, 0x10, RZ ;  /* 0x0000001051037819 */ /* 0x000fe200000006ff */
[----:B------:R-:W-:Y:S01]  /*7280*/  FFMA R24, R49, R2, R24 ;  /* 0x0000000231187223 */ /* 0x000fe20000000018 */
[----:B------:R-:W-:Y:S01]  /*7290*/  F2FP.BF16.F32.PACK_AB R10, R13, R12 ;  /* 0x0000000c0d0a723e */ /* 0x000fe200000010ff */
[----:B------:R-:W-:Y:S01]  /*72a0*/  FFMA R25, R49, R0, R25 ;  /* 0x0000000031197223 */ /* 0x000fe20000000019 */
[----:B------:R-:W-:Y:S01]  /*72b0*/  F2FP.BF16.F32.PACK_AB R11, R19, R14 ;  /* 0x0000000e130b723e */ /* 0x000fe200000010ff */
[----:B------:R-:W-:Y:S01]  /*72c0*/  FFMA R26, R49, R3, R26 ;  /* 0x00000003311a7223 */ /* 0x000fe2000000001a */
[----:B------:R-:W-:Y:S02]  /*72d0*/  LOP3.LUT R0, R81, 0xffff0000, RZ, 0xc0, !PT ;  /* 0xffff000051007812 */ /* 0x000fe400078ec0ff */
[C---:B------:R-:W-:Y:S01]  /*72e0*/  SHF.L.U32 R2, R82.reuse, 0x10, RZ ;  /* 0x0000001052027819 */ /* 0x040fe200000006ff */
[----:B------:R1:W-:Y:S01]  /*72f0*/  STS.128 [R62+0x10], R8 ;  /* 0x000010083e007388 */ /* 0x0003e20000000c00 */
[----:B------:R-:W-:Y:S01]  /*7300*/  LOP3.LUT R3, R82, 0xffff0000, RZ, 0xc0, !PT ;  /* 0xffff000052037812 */ /* 0x000fe200078ec0ff */
[----:B------:R-:W-:Y:S01]  /*7310*/  FFMA R31, R49, R0, R31 ;  /* 0x00000000311f7223 */ /* 0x000fe2000000001f */
[----:B------:R-:W-:Y:S01]  /*7320*/  SHF.L.U32 R4, R83, 0x10, RZ ;  /* 0x0000001053047819 */ /* 0x000fe200000006ff */
[----:B------:R-:W-:Y:S01]  /*7330*/  FFMA R28, R49, R2, R28 ;  /* 0x00000002311c7223 */ /* 0x000fe2000000001c */
[----:B------:R-:W-:Y:S01]  /*7340*/  F2FP.BF16.F32.PACK_AB R16, R17, R16 ;  /* 0x000000101110723e */ /* 0x000fe200000010ff */
[----:B------:R-:W-:Y:S01]  /*7350*/  FFMA R29, R49, R3, R29 ;  /* 0x00000003311d7223 */ /* 0x000fe2000000001d */
[----:B------:R-:W-:Y:S01]  /*7360*/  LOP3.LUT R5, R83, 0xffff0000, RZ, 0xc0, !PT ;  /* 0xffff000053057812 */ /* 0x000fe200078ec0ff */
[----:B------:R-:W-:Y:S01]  /*7370*/  FFMA R30, R49, R4, R30 ;  /* 0x00000004311e7223 */ /* 0x000fe2000000001e */
[----:B------:R-:W-:Y:S02]  /*7380*/  F2FP.BF16.F32.PACK_AB R17, R23, R18 ;  /* 0x000000121711723e */ /* 0x000fe400000010ff */
[----:B------:R-:W-:Y:S01]  /*7390*/  F2FP.BF16.F32.PACK_AB R18, R21, R20 ;  /* 0x000000141512723e */ /* 0x000fe200000010ff */
[----:B------:R-:W-:Y:S01]  /*73a0*/  FFMA R35, R49, R5, R35 ;  /* 0x0000000531237223 */ /* 0x000fe20000000023 */
[----:B------:R-:W-:Y:S02]  /*73b0*/  F2FP.BF16.F32.PACK_AB R19, R27, R22 ;  /* 0x000000161b13723e */ /* 0x000fe400000010ff */
[----:B------:R-:W-:Y:S02]  /*73c0*/  F2FP.BF16.F32.PACK_AB R24, R25, R24 ;  /* 0x000000181918723e */ /* 0x000fe400000010ff */
[----:B------:R-:W-:Y:S01]  /*73d0*/  F2FP.BF16.F32.PACK_AB R25, R31, R26 ;  /* 0x0000001a1f19723e */ /* 0x000fe200000010ff */
[----:B------:R1:W-:Y:S01]  /*73e0*/  STS.128 [R61+0x20], R16 ;  /* 0x000020103d007388 */ /* 0x0003e20000000c00 */
[----:B------:R-:W-:Y:S02]  /*73f0*/  F2FP.BF16.F32.PACK_AB R26, R29, R28 ;  /* 0x0000001c1d1a723e */ /* 0x000fe400000010ff */
[----:B------:R-:W-:Y:S05]  /*7400*/  F2FP.BF16.F32.PACK_AB R27, R35, R30 ;  /* 0x0000001e231b723e */ /* 0x000fea00000010ff */
[----:B------:R1:W-:Y:S01]  /*7410*/  STS.128 [R60+0x10], R24 ;  /* 0x000010183c007388 */ /* 0x0003e20000000c00 */
[----:B------:R-:W-:Y:S01]  /*7420*/  @!PT LDS RZ, [RZ] ;  /* 0x00000000fffff984 */ /* 0x000fe20000000800 */
[----:B------:R-:W-:Y:S01]  /*7430*/  @!PT LDS RZ, [RZ] ;  /* 0x00000000fffff984 */ /* 0x000fe20000000800 */
[----:B------:R-:W-:Y:S01]  /*7440*/  @!PT LDS RZ, [RZ] ;  /* 0x00000000fffff984 */ /* 0x000fe20000000800 */
[----:B------:R-:W-:Y:S01]  /*7450*/  @!PT LDS RZ, [RZ] ;  /* 0x00000000fffff984 */ /* 0x000fe20000000800 */
[----:B------:R2:W-:Y:S07]  /*7460*/  MEMBAR.ALL.CTA ;  /* 0x0000000000007992 */ /* 0x0005ee0000008000 */
[----:B--2---:R-:W2:Y:S02]  /*7470*/  FENCE.VIEW.ASYNC.S ;  /* 0x00000000000073c6 */ /* 0x004ea40000000000 */
[----:B--2---:R-:W-:Y:S06]  /*7480*/  BAR.SYNC.DEFER_BLOCKING 0x1, 0x80 ;  /* 0x0042000000007b1d */ /* 0x004fec0000010000 */
[----:B------:R-:W-:Y:S05]  /*7490*/  @P0 BRA `(.L_x_130) ;  /* 0x00000000001c0947 */ /* 0x000fea0003800000 */
[----:B------:R-:W-:Y:S01]  /*74a0*/  R2UR UR4, R68 ;  /* 0x00000000440472ca */ /* 0x000fe200000e0000 */
[----:B------:R-:W-:Y:S01]  /*74b0*/  UIADD3 UR6, UP0, UPT, UR54, 0x680, URZ ;  /* 0x0000068036067890 */ /* 0x000fe2000ff1e0ff */
[----:B------:R-:W-:Y:S03]  /*74c0*/  UMOV UR43, UR36 ;  /* 0x00000024002b7c82 */ /* 0x000fe60008000000 */
[----:B------:R-:W-:Y:S08]  /*74d0*/  UIADD3.X UR7, UPT, UPT, URZ, UR55, URZ, UP0, !UPT ;  /* 0x00000037ff077290 */ /* 0x000ff000087fe4ff */
[----:B------:R-:W-:Y:S09]  /*74e0*/  UIADD3 UR40, UPT, UPT, UR48, 0x400, UR4 ;  /* 0x0000040030287890 */ /* 0x000ff2000fffe004 */
[----:B------:R2:W-:Y:S02]  /*74f0*/  UTMASTG.3D [UR40], [UR6] ;  /* 0x00000028060073b5 */ /* 0x0005e40008010000 */
[----:B--2---:R0:W-:Y:S02]  /*7500*/  UTMACMDFLUSH ;  /* 0x00000000000079b7 */ /* 0x0041e40000000000 */
.L_x_130:
[----:B------:R-:W-:Y:S05]  /*7510*/  BSYNC.RECONVERGENT B0 ;  /* 0x0000000000007941 */ /* 0x000fea0003800200 */
.L_x_129:
[----:B------:R-:W-:Y:S01]  /*7520*/  UIADD3 UR40, UPT, UPT, UR56, 0x1, URZ ;  /* 0x0000000138287890 */ /* 0x000fe2000fffe0ff */
[----:B------:R-:W-:Y:S03]  /*7530*/  BSSY.RECONVERGENT B0, `(.L_x_131) ;  /* 0x0000005000007945 */ /* 0x000fe60003800200 */
[----:B------:R-:W-:Y:S04]  /*7540*/  UISETP.NE.AND UP0, UPT, UR40, 0x3, UPT ;  /* 0x000000032800788c */ /* 0x000fe8000bf05270 */
[----:B------:R-:W-:Y:S01]  /*7550*/  USEL UR43, UR40, URZ, UP0 ;  /* 0x000000ff282b7287 */ /* 0x000fe20008000000 */
[----:B------:R-:W-:Y:S11]  /*7560*/  @P0 BRA `(.L_x_132) ;  /* 0x0000000000040947 */ /* 0x000ff60003800000 */
[----:B------:R-:W-:Y:S04]  /*7570*/  DEPBAR.LE SB0, 0x1 ;  /* 0x000080400000791a */ /* 0x000fe80000000000 */
.L_x_132:
[----:B------:R-:W-:Y:S05]  /*7580*/  BSYNC.RECONVERGENT B0 ;  /* 0x0000000000007941 */ /* 0x000fea0003800200 */
.L_x_131:
[----:B------:R-:W-:Y:S01]  /*7590*/  BAR.SYNC.DEFER_BLOCKING 0x1, 0x80 ;  /* 0x0042000000007b1d */ /* 0x000fe20000010000 */
[----:B------:R-:W-:Y:S01]  /*75a0*/  ISETP.NE.AND P1, PT, R109, RZ, PT ;  /* 0x000000ff6d00720c */ /* 0x000fe20003f25270 */
[----:B------:R-:W-:Y:S01]  /*75b0*/  UISETP.NE.AND UP0, UPT, UR50, URZ, UPT ;  /* 0x000000ff3200728c */ /* 0x000fe2000bf05270 */
[----:B------:R-:W-:Y:S11]  /*75c0*/  LEA R2, R69, UR48, 0x3 ;  /* 0x0000003045027c11 */ /* 0x000ff6000f8e18ff */
[----:B------:R-:W-:Y:S01]  /*75d0*/  @P1 SHF.L.U32 R3, R71, 0x1f, RZ ;  /* 0x0000001f47031819 */ /* 0x000fe200000006ff */
[----:B------:R-:W-:Y:S06]  /*75e0*/  BRA.U !UP0, `(.L_x_133) ;  /* 0x0000000108247547 */ /* 0x000fec000b800000 */
[----:B------:R-:W-:Y:S01]  /*75f0*/  IMAD.U32 R4, RZ, RZ, UR49 ;  /* 0x00000031ff047e24 */ /* 0x000fe2000f8e00ff */
[----:B------:R-:W-:Y:S01]  /*7600*/  MOV R0, UR37 ;  /* 0x0000002500007c02 */ /* 0x000fe20008000f00 */
[----:B------:R-:W-:Y:S03]  /*7610*/  UIADD3 UR49, UPT, UPT, UR49, 0x1, URZ ;  /* 0x0000000131317890 */ /* 0x000fe6000fffe0ff */
[----:B------:R-:W-:Y:S01]  /*7620*/  @P1 LEA R4, R4, UR48, 0x3 ;  /* 0x0000003004041c11 */ /* 0x000fe2000f8e18ff */
[----:B------:R-:W-:Y:S04]  /*7630*/  UISETP.NE.AND UP0, UPT, UR49, 0x3, UPT ;  /* 0x000000033100788c */ /* 0x000fe8000bf05270 */
[----:B------:R-:W-:Y:S01]  /*7640*/  @P1 VIADD R4, R4, 0x158 ;  /* 0x0000015804041836 */ /* 0x000fe20000000000 */
[----:B------:R-:W-:Y:S04]  /*7650*/  USEL UR49, UR49, URZ, UP0 ;  /* 0x000000ff31317287 */ /* 0x000fe80008000000 */
[----:B------:R-:W-:Y:S04]  /*7660*/  @P1 PRMT R0, R0, 0x654, R4 ;  /* 0x0000065400001816 */ /* 0x000fe80000000004 */
[----:B------:R2:W-:Y:S04]  /*7670*/  @P1 SYNCS.ARRIVE.TRANS64.RED.A1T0 RZ, [R0+URZ], RZ ;  /* 0x000000ff00ff19a7 */ /* 0x0005e800081004ff */
.L_x_133:
[----:B------:R-:W4:Y:S01]  /*7680*/  @P1 SYNCS.PHASECHK.TRANS64.TRYWAIT P0, [R2+URZ+0x140], R3 ;  /* 0x00014003020015a7 */ /* 0x000f2200080011ff */
[----:B------:R-:W-:Y:S01]  /*7690*/  BSSY B1, `(.L_x_134) ;  /* 0x0000015000017945 */ /* 0x000fe20003800000 */
[----:B----4-:R-:W-:Y:S03]  /*76a0*/  @P1 SEL R70, RZ, 0x1, !P0 ;  /* 0x00000001ff461807 */ /* 0x010fe60004000000 */
[----:B------:R-:W-:Y:S05]  /*76b0*/  @!P1 BRA `(.L_x_135) ;  /* 0x0000000000489947 */ /* 0x000fea0003800000 */
[----:B------:R-:W-:Y:S01]  /*76c0*/  ISETP.NE.AND P1, PT, R76, RZ, PT ;  /* 0x000000ff4c00720c */ /* 0x000fe20003f25270 */
[----:B------:R-:W-:Y:S01]  /*76d0*/  BSSY B0, `(.L_x_136) ;  /* 0x000000a000007945 */ /* 0x000fe20003800000 */
[----:B------:R-:W-:Y:S11]  /*76e0*/  ISETP.NE.AND P0, PT, R70, RZ, PT ;  /* 0x000000ff4600720c */ /* 0x000ff60003f05270 */
[----:B------:R-:W-:Y:S04]  /*76f0*/  @P1 IMAD R69, R69, 0x2000, R103 ;  /* 0x0000200045451824 */ /* 0x000fe800078e0267 */
[----:B------:R-:W-:Y:S01]  /*7700*/  @P1 IMAD.IADD R4, R111, 0x1, R69 ;  /* 0x000000016f041824 */ /* 0x000fe200078e0245 */
[----:B------:R-:W-:Y:S03]  /*7710*/  @P1 IADD3 R3, PT, PT, R110, R69, RZ ;  /* 0x000000456e031210 */ /* 0x000fe60007ffe0ff */
[----:B--2---:R-:W-:Y:S01]  /*7720*/  @P1 IMAD.IADD R0, R102, 0x1, R4 ;  /* 0x0000000166001824 */ /* 0x004fe200078e0204 */
[----:B------:R-:W-:Y:S06]  /*7730*/  @P0 BRA `(.L_x_137) ;  /* 0x00000000000c0947 */ /* 0x000fec0003800000 */
[----:B------:R-:W-:Y:S04]  /*7740*/  SHF.L.U32 R71, R71, 0x1f, RZ ;  /* 0x0000001f47477819 */ /* 0x000fe800000006ff */
[----:B------:R-:W2:Y:S02]  /*7750*/  SYNCS.PHASECHK.TRANS64.TRYWAIT P0, [R2+URZ+0x140], R71 ;  /* 0x00014047020075a7 */ /* 0x000ea400080011ff */
[----:B--2---:R-:W-:Y:S05]  /*7760*/  @!P0 BRA `(.L_x_138) ;  /* 0x0000001c00f48947 */ /* 0x004fea0003800000 */
.L_x_137:
[----:B------:R-:W-:Y:S05]  /*7770*/  BSYNC B0 ;  /* 0x0000000000007941 */ /* 0x000fea0003800000 */
.L_x_136:
[----:B------:R-:W-:Y:S11]  /*7780*/  ISETP.NE.AND P0, PT, R76, RZ, PT ;  /* 0x000000ff4c00720c */ /* 0x000ff60003f05270 */
[----:B------:R-:W-:Y:S02]  /*7790*/  @!UPT UIADD3 URZ, UPT, UPT, URZ, URZ, URZ ;  /* 0x000000fffffff290 */ /* 0x000fe4000fffe0ff */
[----:B------:R4:W1:Y:S04]  /*77a0*/  @P0 LDS.128 R56, [R69] ;  /* 0x0000000045380984 */ /* 0x0008680000000c00 */
[----:B------:R4:W1:Y:S04]  /*77b0*/  @P0 LDS.128 R72, [R3+0x20] ;  /* 0x0000200003480984 */ /* 0x0008680000000c00 */
[----:B------:R4:W1:Y:S04]  /*77c0*/  @P0 LDS.128 R64, [R4+0x10] ;  /* 0x0000100004400984 */ /* 0x0008680000000c00 */
[----:B------:R4:W1:Y:S02]  /*77d0*/  @P0 LDS.128 R80, [R0+0x10] ;  /* 0x0000100000500984 */ /* 0x0008640000000c00 */
.L_x_135:
[----:B------:R-:W-:Y:S05]  /*77e0*/  BSYNC B1 ;  /* 0x0000000000017941 */ /* 0x000fea0003800000 */
.L_x_134:
[----:B--2-4-:R-:W-:Y:S05]  /*77f0*/  VIADD R0, R48, 0x20 ;  /* 0x0000002030007836 */ /* 0x014fea0000000000 */
[----:B------:R-:W-:Y:S04]  /*7800*/  SHF.R.U32.HI R0, RZ, 0x15, R0 ;  /* 0x00000015ff007819 */ /* 0x000fe80000011600 */
[----:B------:R-:W-:Y:S11]  /*7810*/  LOP3.LUT P0, RZ, R0, 0x3, R96, 0x48, !PT ;  /* 0x0000000300ff7812 */ /* 0x000ff60007804860 */
[----:B------:R-:W-:Y:S02]  /*7820*/  @!UPT UIADD3 URZ, UPT, UPT, URZ, URZ, URZ ;  /* 0x000000fffffff290 */ /* 0x000fe4000fffe0ff */
[----:B------:R-:W-:Y:S05]  /*7830*/  @!P0 BRA `(.L_x_139) ;  /* 0x0000000000408947 */ /* 0x000fea0003800000 */
[----:B------:R-:W2:Y:S01]  /*7840*/  LDCU.64 UR8, c[0x4][0x70] ;  /* 0x01000e00ff0877ac */ /* 0x000ea20008000a00 */
[----:B------:R-:W-:Y:S01]  /*7850*/  MOV R3, 0x0 ;  /* 0x0000000000037802 */ /* 0x000fe20000000f00 */
[----:B------:R-:W-:Y:S02]  /*7860*/  HFMA2 R12, -RZ, RZ, 0, 5.9604644775390625e-08 ;  /* 0x00000001ff0c7431 */ /* 0x000fe400000001ff */
[----:B-1----:R-:W-:Y:S02]  /*7870*/  IMAD.MOV.U32 R8, RZ, RZ, 0x192 ;  /* 0x00000192ff087424 */ /* 0x002fe400078e00ff */
[----:B------:R-:W-:Y:S01]  /*7880*/  IMAD.MOV.U32 R13, RZ, RZ, RZ ;  /* 0x000000ffff0d7224 */ /* 0x000fe200078e00ff */
[----:B------:R-:W1:Y:S01]  /*7890*/  LDCU.64 UR6, c[0x4][0x78] ;  /* 0x01000f00ff0677ac */ /* 0x000e620008000a00 */
[----:B------:R-:W4:Y:S01]  /*78a0*/  LDC.64 R2, c[0x4][R3] ;  /* 0x0100000003027b82 */ /* 0x000f220000000a00 */
[----:B------:R-:W5:Y:S01]  /*78b0*/  LDCU.64 UR4, c[0x4][0x10] ;  /* 0x01000200ff0477ac */ /* 0x000f620008000a00 */
[----:B--2---:R-:W-:Y:S01]  /*78c0*/  MOV R5, UR9 ;  /* 0x0000000900057c02 */ /* 0x004fe20008000f00 */
[----:B------:R-:W-:Y:S01]  /*78d0*/  IMAD.U32 R4, RZ, RZ, UR8 ;  /* 0x00000008ff047e24 */ /* 0x000fe2000f8e00ff */
[----:B-1----:R-:W-:Y:S01]  /*78e0*/  MOV R7, UR7 ;  /* 0x0000000700077c02 */ /* 0x002fe20008000f00 */
[----:B------:R-:W-:Y:S01]  /*78f0*/  IMAD.U32 R6, RZ, RZ, UR6 ;  /* 0x00000006ff067e24 */ /* 0x000fe2000f8e00ff */
[----:B-----5:R-:W-:Y:S01]  /*7900*/  MOV R11, UR5 ;  /* 0x00000005000b7c02 */ /* 0x020fe20008000f00 */
[----:B------:R-:W-:Y:S02]  /*7910*/  IMAD.U32 R10, RZ, RZ, UR4 ;  /* 0x00000004ff0a7e24 */ /* 0x000fe4000f8e00ff */
[----:B------:R-:W-:Y:S07]  /*7920*/  LEPC R20, `(.L_x_139) ;  /* 0x000000001014794e */ /* 0x000fee0000000000 */
[----:B---34-:R-:W-:Y:S05]  /*7930*/  CALL.ABS.NOINC R2 ;  /* 0x0000000002007343 */ /* 0x018fea0003c00000 */
.L_x_139:
[----:B------:R-:W-:Y:S01]  /*7940*/  ISETP.NE.AND P0, PT, R104, RZ, PT ;  /* 0x000000ff6800720c */ /* 0x000fe20003f05270 */
[----:B------:R-:W-:Y:S05]  /*7950*/  WARPSYNC.ALL ;  /* 0x0000000000007948 */ /* 0x000fea0003800000 */
[----:B------:R-:W-:Y:S01]  /*7960*/  R2UR UR4, R48 ;  /* 0x00000000300472ca */ /* 0x000fe200000e0000 */
[----:B------:R-:W-:Y:S01]  /*7970*/  USHF.L.U32 UR8, UR43, 0xd, URZ ;  /* 0x0000000d2b087899 */ /* 0x000fe200080006ff */
[C---:B-1----:R-:W-:Y:S01]  /*7980*/  SHF.L.U32 R48, R56.reuse, 0x10, RZ ;  /* 0x0000001038307819 */ /* 0x042fe200000006ff */
[----:B------:R-:W-:Y:S01]  /*7990*/  BSSY.RECONVERGENT B0, `(.L_x_140) ;  /* 0x000008d000007945 */ /* 0x000fe20003800200 */
[----:B------:R-:W-:Y:S02]  /*79a0*/  LOP3.LUT R50, R56, 0xffff0000, RZ, 0xc0, !PT ;  /* 0xffff000038327812 */ /* 0x000fe400078ec0ff */
[C---:B------:R-:W-:Y:S02]  /*79b0*/  SHF.L.U32 R51, R57.reuse, 0x10, RZ ;  /* 0x0000001039337819 */ /* 0x040fe400000006ff */
[----:B------:R-:W-:Y:S02]  /*79c0*/  LOP3.LUT R52, R57, 0xffff0000, RZ, 0xc0, !PT ;  /* 0xffff000039347812 */ /* 0x000fe400078ec0ff */
[C---:B------:R-:W-:Y:S02]  /*79d0*/  SHF.L.U32 R53, R58.reuse, 0x10, RZ ;  /* 0x000000103a357819 */ /* 0x040fe400000006ff */
[----:B------:R-:W-:Y:S01]  /*79e0*/  IADD3 R0, PT, PT, R103, UR8, RZ ;  /* 0x0000000867007c10 */ /* 0x000fe2000fffe0ff */
[----:B------:R-:W1:Y:S01]  /*79f0*/  LDTM.x32 R4, tmem[UR4+0x20] ;  /* 0x00002004000479ee */ /* 0x000e6200082c0000 */
[----:B------:R-:W-:Y:S01]  /*7a00*/  LOP3.LUT R54, R58, 0xffff0000, RZ, 0xc0, !PT ;  /* 0xffff00003a367812 */ /* 0x000fe200078ec0ff */
[----:B------:R-:W-:Y:S01]  /*7a10*/  NOP ;  /* 0x0000000000007918 */ /* 0x000fe20000000000 */
[C---:B------:R-:W-:Y:S02]  /*7a20*/  SHF.L.U32 R55, R59.reuse, 0x10, RZ ;  /* 0x000000103b377819 */ /* 0x040fe400000006ff */
[----:B------:R-:W-:Y:S02]  /*7a30*/  LOP3.LUT R56, R59, 0xffff0000, RZ, 0xc0, !PT ;  /* 0xffff00003b387812 */ /* 0x000fe400078ec0ff */
[----:B------:R-:W-:Y:S02]  /*7a40*/  SHF.L.U32 R57, R64, 0x10, RZ ;  /* 0x0000001040397819 */ /* 0x000fe400000006ff */
[-C--:B------:R-:W-:Y:S02]  /*7a50*/  IADD3 R111, PT, PT, R111, R0.reuse, RZ ;  /* 0x000000006f6f7210 */ /* 0x080fe40007ffe0ff */
[----:B------:R-:W-:Y:S02]  /*7a60*/  IADD3 R110, PT, PT, R110, R0, RZ ;  /* 0x000000006e6e7210 */ /* 0x000fe40007ffe0ff */
[----:B------:R-:W-:Y:S02]  /*7a70*/  LOP3.LUT R58, R64, 0xffff0000, RZ, 0xc0, !PT ;  /* 0xffff0000403a7812 */ /* 0x000fe400078ec0ff */
[C---:B------:R-:W-:Y:S02]  /*7a80*/  SHF.L.U32 R59, R65.reuse, 0x10, RZ ;  /* 0x00000010413b7819 */ /* 0x040fe400000006ff */
[----:B---3--:R-:W-:Y:S02]  /*7a90*/  LOP3.LUT R60, R65, 0xffff0000, RZ, 0xc0, !PT ;  /* 0xffff0000413c7812 */ /* 0x008fe400078ec0ff */
[C---:B------:R-:W-:Y:S02]  /*7aa0*/  SHF.L.U32 R61, R66.reuse, 0x10, RZ ;  /* 0x00000010423d7819 */ /* 0x040fe400000006ff */
[----:B------:R-:W-:Y:S02]  /*7ab0*/  LOP3.LUT R62, R66, 0xffff0000, RZ, 0xc0, !PT ;  /* 0xffff0000423e7812 */ /* 0x000fe400078ec0ff */
[----:B------:R-:W-:Y:S01]  /*7ac0*/  SHF.L.U32 R63, R67, 0x10, RZ ;  /* 0x00000010433f7819 */ /* 0x000fe200000006ff */
[C---:B-1----:R-:W-:Y:S01]  /*7ad0*/  FMUL R4, R47.reuse, R4 ;  /* 0x000000042f047220 */ /* 0x042fe20000400000 */
[----:B------:R-:W-:Y:S01]  /*7ae0*/  IADD3 R106, PT, PT, R106, 0x1c0, RZ ;  /* 0x000001c06a6a7810 */ /* 0x000fe20007ffe0ff */
[----:B------:R-:W-:Y:S01]  /*7af0*/  FMUL R5, R47, R5 ;  /* 0x000000052f057220 */ /* 0x000fe20000400000 */
[----:B------:R-:W-:Y:S01]  /*7b00*/  LOP3.LUT R64, R67, 0xffff0000, RZ, 0xc0, !PT ;  /* 0xffff000043407812 */ /* 0x000fe200078ec0ff */
[C---:B------:R-:W-:Y:S01]  /*7b10*/  FMUL R6, R47.reuse, R6 ;  /* 0x000000062f067220 */ /* 0x040fe20000400000 */
[C---:B------:R-:W-:Y:S01]  /*7b20*/  SHF.L.U32 R65, R72.reuse, 0x10, RZ ;  /* 0x0000001048417819 */ /* 0x040fe200000006ff */
[----:B------:R-:W-:Y:S01]  /*7b30*/  FMUL R7, R47, R7 ;  /* 0x000000072f077220 */ /* 0x000fe20000400000 */
[----:B------:R-:W-:Y:S01]  /*7b40*/  LOP3.LUT R66, R72, 0xffff0000, RZ, 0xc0, !PT ;  /* 0xffff000048427812 */ /* 0x000fe200078ec0ff */
[----:B------:R-:W-:Y:S01]  /*7b50*/  FFMA R4, R49, R48, R4 ;  /* 0x0000003031047223 */ /* 0x000fe20000000004 */
[----:B------:R-:W-:Y:S01]  /*7b60*/  SHF.L.U32 R67, R73, 0x10, RZ ;  /* 0x0000001049437819 */ /* 0x000fe200000006ff */
[----:B------:R-:W-:Y:S01]  /*7b70*/  FMUL R8, R47, R8 ;  /* 0x000000082f087220 */ /* 0x000fe20000400000 */
[----:B------:R-:W-:Y:S01]  /*7b80*/  LOP3.LUT R106, R106, 0xfefffff8, RZ, 0xc0, !PT ;  /* 0xfefffff86a6a7812 */ /* 0x000fe200078ec0ff */
[----:B------:R-:W-:Y:S01]  /*7b90*/  FFMA R5, R49, R50, R5 ;  /* 0x0000003231057223 */ /* 0x000fe20000000005 */
[----:B------:R-:W-:Y:S01]  /*7ba0*/  LOP3.LUT R68, R73, 0xffff0000, RZ, 0xc0, !PT ;  /* 0xffff000049447812 */ /* 0x000fe200078ec0ff */
[----:B------:R-:W-:Y:S01]  /*7bb0*/  FMUL R9, R47, R9 ;  /* 0x000000092f097220 */ /* 0x000fe20000400000 */
[C---:B------:R-:W-:Y:S01]  /*7bc0*/  SHF.L.U32 R69, R74.reuse, 0x10, RZ ;  /* 0x000000104a457819 */ /* 0x040fe200000006ff */
[----:B------:R1:W-:Y:S01]  /*7bd0*/  SYNCS.ARRIVE.TRANS64.RED.A1T0 RZ, [R106+URZ], RZ ;  /* 0x000000ff6aff79a7 */ /* 0x0003e200081004ff */
[----:B------:R-:W-:Y:S01]  /*7be0*/  F2FP.BF16.F32.PACK_AB R4, R5, R4 ;  /* 0x000000040504723e */ /* 0x000fe200000010ff */
[C---:B------:R-:W-:Y:S01]  /*7bf0*/  FFMA R6, R49.reuse, R51, R6 ;  /* 0x0000003331067223 */ /* 0x040fe20000000006 */
[C---:B------:R-:W-:Y:S01]  /*7c00*/  FFMA R7, R49.reuse, R52, R7 ;  /* 0x0000003431077223 */ /* 0x040fe20000000007 */
[C---:B------:R-:W-:Y:S01]  /*7c10*/  FFMA R8, R49.reuse, R53, R8 ;  /* 0x0000003531087223 */ /* 0x040fe20000000008 */
[----:B------:R-:W-:Y:S01]  /*7c20*/  LOP3.LUT R70, R74, 0xffff0000, RZ, 0xc0, !PT ;  /* 0xffff00004a467812 */ /* 0x000fe200078ec0ff */
[----:B------:R-:W-:Y:S01]  /*7c30*/  FFMA R9, R49, R54, R9 ;  /* 0x0000003631097223 */ /* 0x000fe20000000009 */
[----:B------:R-:W-:Y:S01]  /*7c40*/  FMUL R10, R47, R10 ;  /* 0x0000000a2f0a7220 */ /* 0x000fe20000400000 */
[----:B------:R-:W-:Y:S01]  /*7c50*/  F2FP.BF16.F32.PACK_AB R5, R7, R6 ;  /* 0x000000060705723e */ /* 0x000fe200000010ff */
[C---:B------:R-:W-:Y:S01]  /*7c60*/  FMUL R11, R47.reuse, R11 ;  /* 0x0000000b2f0b7220 */ /* 0x040fe20000400000 */
[----:B------:R-:W-:Y:S01]  /*7c70*/  FMUL R0, R47, R12 ;  /* 0x0000000c2f007220 */ /* 0x000fe20000400000 */
[----:B------:R-:W-:Y:S01]  /*7c80*/  F2FP.BF16.F32.PACK_AB R6, R9, R8 ;  /* 0x000000080906723e */ /* 0x000fe200000010ff */
[C---:B------:R-:W-:Y:S01]  /*7c90*/  FFMA R10, R49.reuse, R55, R10 ;  /* 0x00000037310a7223 */ /* 0x040fe2000000000a */
[----:B------:R-:W-:Y:S01]  /*7ca0*/  FFMA R11, R49, R56, R11 ;  /* 0x00000038310b7223 */ /* 0x000fe2000000000b */
[----:B------:R-:W-:Y:S01]  /*7cb0*/  SHF.L.U32 R71, R75, 0x10, RZ ;  /* 0x000000104b477819 */ /* 0x000fe200000006ff */
[----:B------:R-:W-:Y:S01]  /*7cc0*/  FFMA R0, R49, R57, R0 ;  /* 0x0000003931007223 */ /* 0x000fe20000000000 */
[----:B------:R-:W-:Y:S01]  /*7cd0*/  FMUL R2, R47, R13 ;  /* 0x0000000d2f027220 */ /* 0x000fe20000400000 */
[----:B------:R-:W-:Y:S01]  /*7ce0*/  LOP3.LUT R72, R75, 0xffff0000, RZ, 0xc0, !PT ;  /* 0xffff00004b487812 */ /* 0x000fe200078ec0ff */
[----:B------:R-:W-:Y:S01]  /*7cf0*/  FMUL R3, R47, R14 ;  /* 0x0000000e2f037220 */ /* 0x000fe20000400000 */
[----:B------:R-:W-:Y:S01]  /*7d00*/  F2FP.BF16.F32.PACK_AB R7, R11, R10 ;  /* 0x0000000a0b07723e */ /* 0x000fe200000010ff */
[----:B------:R-:W-:Y:S01]  /*7d10*/  FFMA R2, R49, R58, R2 ;  /* 0x0000003a31027223 */ /* 0x000fe20000000002 */
[C---:B------:R-:W-:Y:S01]  /*7d20*/  FMUL R15, R47.reuse, R15 ;  /* 0x0000000f2f0f7220 */ /* 0x040fe20000400000 */
[C---:B------:R-:W-:Y:S01]  /*7d30*/  FMUL R12, R47.reuse, R16 ;  /* 0x000000102f0c7220 */ /* 0x040fe20000400000 */
[----:B------:R-:W-:Y:S01]  /*7d40*/  FMUL R13, R47, R17 ;  /* 0x000000112f0d7220 */ /* 0x000fe20000400000 */
[----:B------:R1:W-:Y:S01]  /*7d50*/  STS.128 [R103+UR8], R4 ;  /* 0x0000000467007988 */ /* 0x0003e20008000c08 */
[C---:B------:R-:W-:Y:S01]  /*7d60*/  SHF.L.U32 R73, R80.reuse, 0x10, RZ ;  /* 0x0000001050497819 */ /* 0x040fe200000006ff */
[C---:B------:R-:W-:Y:S01]  /*7d70*/  FFMA R3, R49.reuse, R59, R3 ;  /* 0x0000003b31037223 */ /* 0x040fe20000000003 */
[----:B------:R-:W-:Y:S01]  /*7d80*/  LOP3.LUT R74, R80, 0xffff0000, RZ, 0xc0, !PT ;  /* 0xffff0000504a7812 */ /* 0x000fe200078ec0ff */
[C---:B------:R-:W-:Y:S01]  /*7d90*/  FFMA R15, R49.reuse, R60, R15 ;  /* 0x0000003c310f7223 */ /* 0x040fe2000000000f */
[----:B------:R-:W-:Y:S01]  /*7da0*/  F2FP.BF16.F32.PACK_AB R8, R2, R0 ;  /* 0x000000000208723e */ /* 0x000fe200000010ff */
[C---:B------:R-:W-:Y:S01]  /*7db0*/  FFMA R12, R49.reuse, R61, R12 ;  /* 0x0000003d310c7223 */ /* 0x040fe2000000000c */
[----:B------:R-:W-:Y:S01]  /*7dc0*/  IADD3 R0, PT, PT, R102, R111, RZ ;  /* 0x0000006f66007210 */ /* 0x000fe20007ffe0ff */
[----:B------:R-:W-:Y:S01]  /*7dd0*/  FFMA R13, R49, R62, R13 ;  /* 0x0000003e310d7223 */ /* 0x000fe2000000000d */
[----:B------:R-:W-:Y:S01]  /*7de0*/  F2FP.BF16.F32.PACK_AB R9, R15, R3 ;  /* 0x000000030f09723e */ /* 0x000fe200000010ff */
[C---:B------:R-:W-:Y:S01]  /*7df0*/  FMUL R14, R47.reuse, R18 ;  /* 0x000000122f0e7220 */ /* 0x040fe20000400000 */
[C---:B------:R-:W-:Y:S01]  /*7e00*/  FMUL R19, R47.reuse, R19 ;  /* 0x000000132f137220 */ /* 0x040fe20000400000 */
[C---:B------:R-:W-:Y:S01]  /*7e10*/  FMUL R16, R47.reuse, R20 ;  /* 0x000000142f107220 */ /* 0x040fe20000400000 */
[----:B------:R-:W-:Y:S01]  /*7e20*/  FMUL R17, R47, R21 ;  /* 0x000000152f117220 */ /* 0x000fe20000400000 */
[----:B------:R-:W-:Y:S01]  /*7e30*/  FFMA R14, R49, R63, R14 ;  /* 0x0000003f310e7223 */ /* 0x000fe2000000000e */
        /* <DEDUP_REMOVED lines=11> */
[----:B------:R-:W-:Y:S01]  /*7ef0*/  F2FP.BF16.F32.PACK_AB R10, R13, R12 ;  /* 0x0000000c0d0a723e */ /* 0x000fe200000010ff */
[----:B------:R-:W-:Y:S01]  /*7f00*/  FFMA R20, R49, R69, R20 ;  /* 0x0000004531147223 */ /* 0x000fe20000000014 */
[----:B------:R-:W-:Y:S01]  /*7f10*/  F2FP.BF16.F32.PACK_AB R11, R19, R14 ;  /* 0x0000000e130b723e */ /* 0x000fe200000010ff */
[----:B------:R-:W-:Y:S01]  /*7f20*/  FMUL R24, R47, R28 ;  /* 0x0000001c2f187220 */ /* 0x000fe20000400000 */
[----:B------:R-:W-:Y:S01]  /*7f30*/  FFMA R21, R49, R70, R21 ;  /* 0x0000004631157223 */ /* 0x000fe20000000015 */
[----:B------:R-:W-:Y:S01]  /*7f40*/  SHF.L.U32 R75, R81, 0x10, RZ ;  /* 0x00000010514b7819 */ /* 0x000fe200000006ff */
[----:B------:R-:W-:Y:S01]  /*7f50*/  FMUL R25, R47, R29 ;  /* 0x0000001d2f197220 */ /* 0x000fe20000400000 */
[----:B------:R1:W-:Y:S01]  /*7f60*/  STS.128 [R111+0x10], R8 ;  /* 0x000010086f007388 */ /* 0x0003e20000000c00 */
[----:B------:R-:W-:Y:S01]  /*7f70*/  FFMA R22, R49, R71, R22 ;  /* 0x0000004731167223 */ /* 0x000fe20000000016 */
[----:B------:R-:W-:Y:S01]  /*7f80*/  LOP3.LUT R76, R81, 0xffff0000, RZ, 0xc0, !PT ;  /* 0xffff0000514c7812 */ /* 0x000fe200078ec0ff */
[----:B------:R-:W-:Y:S01]  /*7f90*/  FMUL R26, R47, R30 ;  /* 0x0000001e2f1a7220 */ /* 0x000fe20000400000 */
[----:B------:R-:W-:Y:S01]  /*7fa0*/  FFMA R27, R49, R72, R27 ;  /* 0x00000048311b7223 */ /* 0x000fe2000000001b */
[C---:B------:R-:W-:Y:S01]  /*7fb0*/  SHF.L.U32 R77, R82.reuse, 0x10, RZ ;  /* 0x00000010524d7819 */ /* 0x040fe200000006ff */
[----:B------:R-:W-:Y:S01]  /*7fc0*/  FMUL R31, R47, R31 ;  /* 0x0000001f2f1f7220 */ /* 0x000fe20000400000 */
[----:B------:R-:W-:Y:S01]  /*7fd0*/  FFMA R24, R49, R73, R24 ;  /* 0x0000004931187223 */ /* 0x000fe20000000018 */
[----:B------:R-:W-:Y:S01]  /*7fe0*/  LOP3.LUT R78, R82, 0xffff0000, RZ, 0xc0, !PT ;  /* 0xffff0000524e7812 */ /* 0x000fe200078ec0ff */
[----:B------:R-:W-:Y:S01]  /*7ff0*/  FMUL R28, R47, R32 ;  /* 0x000000202f1c7220 */ /* 0x000fe20000400000 */
[----:B------:R-:W-:Y:S01]  /*8000*/  FFMA R25, R49, R74, R25 ;  /* 0x0000004a31197223 */ /* 0x000fe20000000019 */
[----:B------:R-:W-:Y:S01]  /*8010*/  SHF.L.U32 R79, R83, 0x10, RZ ;  /* 0x00000010534f7819 */ /* 0x000fe200000006ff */
[----:B------:R-:W-:Y:S01]  /*8020*/  FMUL R29, R47, R33 ;  /* 0x000000212f1d7220 */ /* 0x000fe20000400000 */
[----:B------:R-:W-:Y:S01]  /*8030*/  F2FP.BF16.F32.PACK_AB R16, R17, R16 ;  /* 0x000000101110723e */ /* 0x000fe200000010ff */
[----:B------:R-:W-:Y:S01]  /*8040*/  FFMA R26, R49, R75, R26 ;  /* 0x0000004b311a7223 */ /* 0x000fe2000000001a */
[----:B------:R-:W-:Y:S01]  /*8050*/  LOP3.LUT R80, R83, 0xffff0000, RZ, 0xc0, !PT ;  /* 0xffff000053507812 */ /* 0x000fe200078ec0ff */
[----:B------:R-:W-:Y:S01]  /*8060*/  FMUL R30, R47, R34 ;  /* 0x000000222f1e7220 */ /* 0x000fe20000400000 */
[----:B------:R-:W-:Y:S01]  /*8070*/  F2FP.BF16.F32.PACK_AB R17, R23, R18 ;  /* 0x000000121711723e */ /* 0x000fe200000010ff */
[----:B------:R-:W-:Y:S01]  /*8080*/  FFMA R31, R49, R76, R31 ;  /* 0x0000004c311f7223 */ /* 0x000fe2000000001f */
[----:B------:R-:W-:Y:S01]  /*8090*/  FMUL R35, R47, R35 ;  /* 0x000000232f237220 */ /* 0x000fe20000400000 */
[----:B------:R-:W-:Y:S01]  /*80a0*/  F2FP.BF16.F32.PACK_AB R18, R21, R20 ;  /* 0x000000141512723e */ /* 0x000fe200000010ff */
[----:B------:R-:W-:Y:S01]  /*80b0*/  FFMA R28, R49, R77, R28 ;  /* 0x0000004d311c7223 */ /* 0x000fe2000000001c */
[----:B------:R-:W-:Y:S01]  /*80c0*/  F2FP.BF16.F32.PACK_AB R19, R27, R22 ;  /* 0x000000161b13723e */ /* 0x000fe200000010ff */
[C---:B------:R-:W-:Y:S01]  /*80d0*/  FFMA R29, R49.reuse, R78, R29 ;  /* 0x0000004e311d7223 */ /* 0x040fe2000000001d */
[C---:B------:R-:W-:Y:S01]  /*80e0*/  FFMA R30, R49.reuse, R79, R30 ;  /* 0x0000004f311e7223 */ /* 0x040fe2000000001e */
[----:B------:R-:W-:Y:S01]  /*80f0*/  FFMA R35, R49, R80, R35 ;  /* 0x0000005031237223 */ /* 0x000fe20000000023 */
[----:B------:R-:W-:Y:S01]  /*8100*/  F2FP.BF16.F32.PACK_AB R24, R25, R24 ;  /* 0x000000181918723e */ /* 0x000fe200000010ff */
[----:B------:R1:W-:Y:S01]  /*8110*/  STS.128 [R110+0x20], R16 ;  /* 0x000020106e007388 */ /* 0x0003e20000000c00 */
[----:B------:R-:W-:Y:S02]  /*8120*/  F2FP.BF16.F32.PACK_AB R25, R31, R26 ;  /* 0x0000001a1f19723e */ /* 0x000fe400000010ff */
        /* <DEDUP_REMOVED lines=11> */
[----:B------:R-:W-:Y:S02]  /*81e0*/  UIADD3 UR10, UP0, UPT, UR54, 0x680, URZ ;  /* 0x00000680360a7890 */ /* 0x000fe4000ff1e0ff */
[----:B------:R-:W-:Y:S02]  /*81f0*/  UIADD3 UR5, UPT, UPT, UR41, 0x20, URZ ;  /* 0x0000002029057890 */ /* 0x000fe4000fffe0ff */
[----:B------:R-:W-:Y:S02]  /*8200*/  UIADD3 UR4, UPT, UPT, UR48, 0x400, UR8 ;  /* 0x0000040030047890 */ /* 0x000fe4000fffe008 */
[----:B------:R-:W-:Y:S01]  /*8210*/  UIADD3.X UR11, UPT, UPT, URZ, UR55, URZ, UP0, !UPT ;  /* 0x00000037ff0b7290 */ /* 0x000fe200087fe4ff */
[----:B------:R-:W-:Y:S01]  /*8220*/  UMOV UR6, UR42 ;  /* 0x0000002a00067c82 */ /* 0x000fe20008000000 */
[----:B------:R-:W-:Y:S07]  /*8230*/  UMOV UR7, UR36 ;  /* 0x0000002400077c82 */ /* 0x000fee0008000000 */
[----:B------:R2:W-:Y:S02]  /*8240*/  UTMASTG.3D [UR4], [UR10] ;  /* 0x000000040a0073b5 */ /* 0x0005e40008010000 */
[----:B--2---:R0:W-:Y:S02]  /*8250*/  UTMACMDFLUSH ;  /* 0x00000000000079b7 */ /* 0x0041e40000000000 */
.L_x_141:
[----:B------:R-:W-:Y:S05]  /*8260*/  BSYNC.RECONVERGENT B0 ;  /* 0x0000000000007941 */ /* 0x000fea0003800200 */
.L_x_140:
[----:B------:R-:W-:Y:S01]  /*8270*/  UIADD3 UR43, UPT, UPT, UR43, 0x1, URZ ;  /* 0x000000012b2b7890 */ /* 0x000fe2000fffe0ff */
[----:B------:R-:W-:Y:S03]  /*8280*/  BSSY.RECONVERGENT B0, `(.L_x_142) ;  /* 0x0000008000007945 */ /* 0x000fe60003800200 */
[----:B------:R-:W-:Y:S04]  /*8290*/  UISETP.NE.AND UP0, UPT, UR43, 0x3, UPT ;  /* 0x000000032b00788c */ /* 0x000fe8000bf05270 */
[----:B------:R-:W-:Y:S02]  /*82a0*/  UISETP.EQ.XOR UP1, UPT, UR40, 0x3, !UP0 ;  /* 0x000000032800788c */ /* 0x000fe4000c722a70 */
[----:B------:R-:W-:Y:S02]  /*82b0*/  USEL UR56, UR43, URZ, UP0 ;  /* 0x000000ff2b387287 */ /* 0x000fe40008000000 */
[----:B------:R-:W-:Y:S04]  /*82c0*/  USEL UR4, URZ, 0x1, !UP1 ;  /* 0x00000001ff047887 */ /* 0x000fe8000c800000 */
[----:B------:R-:W-:Y:S01]  /*82d0*/  ULOP3.LUT UR51, UR51, UR4, URZ, 0x3c, !UPT ;  /* 0x0000000433337292 */ /* 0x000fe2000f8e3cff */
[----:B------:R-:W-:Y:S11]  /*82e0*/  @P0 BRA `(.L_x_143) ;  /* 0x0000000000040947 */ /* 0x000ff60003800000 */
[----:B------:R-:W-:Y:S04]  /*82f0*/  DEPBAR.LE SB0, 0x1 ;  /* 0x000080400000791a */ /* 0x000fe80000000000 */
.L_x_143:
[----:B------:R-:W-:Y:S05]  /*8300*/  BSYNC.RECONVERGENT B0 ;  /* 0x0000000000007941 */ /* 0x000fea0003800200 */
.L_x_142:
[----:B------:R-:W-:Y:S01]  /*8310*/  BAR.SYNC.DEFER_BLOCKING 0x1, 0x80 ;  /* 0x0042000000007b1d */ /* 0x000fe20000010000 */
[----:B------:R-:W-:Y:S01]  /*8320*/  UISETP.NE.AND UP0, UPT, UR50, -0x2, UPT ;  /* 0xfffffffe3200788c */ /* 0x000fe2000bf05270 */
[----:B------:R-:W-:Y:S08]  /*8330*/  IADD3 R45, PT, PT, R45, 0x1, RZ ;  /* 0x000000012d2d7810 */ /* 0x000ff00007ffe0ff */
[----:B------:R-:W-:Y:S05]  /*8340*/  BRA.U !UP0, `(.L_x_144) ;  /* 0x0000000108287547 */ /* 0x000fea000b800000 */
[----:B------:R-:W-:Y:S01]  /*8350*/  ISETP.NE.AND P0, PT, R109, RZ, PT ;  /* 0x000000ff6d00720c */ /* 0x000fe20003f05270 */
[----:B------:R-:W-:Y:S01]  /*8360*/  IMAD.U32 R2, RZ, RZ, UR49 ;  /* 0x00000031ff027e24 */ /* 0x000fe2000f8e00ff */
[----:B------:R-:W-:Y:S01]  /*8370*/  UIADD3 UR49, UPT, UPT, UR49, 0x1, URZ ;  /* 0x0000000131317890 */ /* 0x000fe2000fffe0ff */
[----:B-1----:R-:W-:Y:S03]  /*8380*/  IMAD.U32 R0, RZ, RZ, UR37 ;  /* 0x00000025ff007e24 */ /* 0x002fe6000f8e00ff */
[----:B------:R-:W-:Y:S04]  /*8390*/  UISETP.NE.AND UP0, UPT, UR49, 0x3, UPT ;  /* 0x000000033100788c */ /* 0x000fe8000bf05270 */
[----:B------:R-:W-:Y:S03]  /*83a0*/  USEL UR49, UR49, URZ, UP0 ;  /* 0x000000ff31317287 */ /* 0x000fe60008000000 */
[----:B------:R-:W-:Y:S05]  /*83b0*/  @P0 LEA R2, R2, UR48, 0x3 ;  /* 0x0000003002020c11 */ /* 0x000fea000f8e18ff */
[----:B------:R-:W-:Y:S05]  /*83c0*/  @P0 VIADD R2, R2, 0x158 ;  /* 0x0000015802020836 */ /* 0x000fea0000000000 */
[----:B------:R-:W-:Y:S04]  /*83d0*/  @P0 PRMT R0, R0, 0x654, R2 ;  /* 0x0000065400000816 */ /* 0x000fe80000000002 */
[----:B------:R2:W-:Y:S03]  /*83e0*/  @P0 SYNCS.ARRIVE.TRANS64.RED.A1T0 RZ, [R0+URZ], RZ ;  /* 0x000000ff00ff09a7 */ /* 0x0005e600081004ff */
.L_x_144:
[----:B------:R-:W-:Y:S01]  /*83f0*/  ISETP.NE.AND P2, PT, R105, RZ, PT ;  /* 0x000000ff6900720c */ /* 0x000fe20003f45270 */
[----:B------:R-:W-:Y:S01]  /*8400*/  UIADD3 UR50, UPT, UPT, UR50, 0x2, URZ ;  /* 0x0000000232327890 */ /* 0x000fe2000fffe0ff */
[----:B------:R-:W-:Y:S01]  /*8410*/  ISETP.NE.AND P0, PT, R108, 0x2, PT ;  /* 0x000000026c00780c */ /* 0x000fe20003f05270 */
[----:B------:R-:W-:Y:S01]  /*8420*/  IMAD.IADD R15, R43, 0x1, R90 ;  /* 0x000000012b0f7824 */ /* 0x000fe200078e025a */
[----:B------:R-:W-:Y:S01]  /*8430*/  ISETP.NE.AND P1, PT, R45, 0x4, PT ;  /* 0x000000042d00780c */ /* 0x000fe20003f25270 */
[----:B------:R-:W-:Y:S01]  /*8440*/  IMAD.IADD R14, R44, 0x1, R91 ;  /* 0x000000012c0e7824 */ /* 0x000fe200078e025b */
[----:B------:R-:W-:Y:S02]  /*8450*/  SEL R2, RZ, 0x1, P0 ;  /* 0x00000001ff027807 */ /* 0x000fe40000000000 */
[----:B-12---:R-:W-:Y:S02]  /*8460*/  SEL R0, RZ, 0x1, P1 ;  /* 0x00000001ff007807 */ /* 0x006fe40000800000 */
[----:B------:R-:W-:Y:S02]  /*8470*/  LOP3.LUT R100, R100, R2, RZ, 0x3c, !PT ;  /* 0x0000000264647212 */ /* 0x000fe400078e3cff */
[----:B------:R-:W-:Y:S02]  /*8480*/  LOP3.LUT R101, R101, R0, RZ, 0x3c, !PT ;  /* 0x0000000065657212 */ /* 0x000fe400078e3cff */
[----:B------:R-:W-:Y:S02]  /*8490*/  @P2 R2UR UR36, R99 ;  /* 0x00000000632422ca */ /* 0x000fe400000e0000 */
[----:B------:R-:W-:Y:S02]  /*84a0*/  SEL R108, R108, RZ, P0 ;  /* 0x000000ff6c6c7207 */ /* 0x000fe40000000000 */
[----:B------:R-:W-:Y:S01]  /*84b0*/  SEL R45, R45, RZ, P1 ;  /* 0x000000ff2d2d7207 */ /* 0x000fe20000800000 */
[----:B------:R-:W-:Y:S10]  /*84c0*/  @P2 BRA `(.L_x_145) ;  /* 0xffffffd800082947 */ /* 0x000ff4000383ffff */
[----:B------:R-:W-:-:S09]  /*84d0*/  UISETP.NE.AND UP0, UPT, UR53, URZ, UPT ;  /* 0x000000ff3500728c */ /* 0x000fd2000bf05270 */
[----:B------:R-:W-:Y:S05]  /*84e0*/  BRA.U !UP0, `(.L_x_146) ;  /* 0x0000000108487547 */ /* 0x000fea000b800000 */
[----:B------:R-:W1:Y:S02]  /*84f0*/  LDCU.64 UR4, c[0x0][0x890] ;  /* 0x00011200ff0477ac */ /* 0x000e640008000a00 */
[----:B-1----:R-:W-:-:S04]  /*8500*/  UISETP.NE.U32.AND UP0, UPT, UR4, URZ, UPT ;  /* 0x000000ff0400728c */ /* 0x002fc8000bf05070 */
[----:B------:R-:W-:-:S09]  /*8510*/  UISETP.NE.AND.EX UP0, UPT, UR5, URZ, UPT, UP0 ;  /* 0x000000ff0500728c */ /* 0x000fd2000bf05300 */
[----:B------:R-:W-:Y:S05]  /*8520*/  BRA.U UP0, `(.L_x_147) ;  /* 0x00000001000c7547 */ /* 0x000fea000b800000 */
[----:B------:R-:W-:-:S13]  /*8530*/  FSETP.NEU.AND P0, PT, R49, RZ, PT ;  /* 0x000000ff3100720b */ /* 0x000fda0003f0d000 */
[----:B------:R-:W-:Y:S05]  /*8540*/  @!P0 EXIT ;  /* 0x000000000000894d */ /* 0x000fea0003800000 */
[----:B------:R-:W-:Y:S05]  /*8550*/  BRA `(.L_x_146) ;  /* 0x00000000002c7947 */ /* 0x000fea0003800000 */
.L_x_147:
[----:B------:R-:W-:Y:S01]  /*8560*/  ISETP.NE.AND P0, PT, R107, RZ, PT ;  /* 0x000000ff6b00720c */ /* 0x000fe20003f05270 */
[----:B------:R-:W-:-:S12]  /*8570*/  BSSY.RECONVERGENT B0, `(.L_x_146) ;  /* 0x0000009000007945 */ /* 0x000fd80003800200 */
[----:B------:R-:W-:Y:S05]  /*8580*/  @P0 BRA `(.L_x_148) ;  /* 0x0000000000140947 */ /* 0x000fea0003800000 */
[----:B------:R-:W1:Y:S02]  /*8590*/  LDCU.64 UR4, c[0x0][0x888] ;  /* 0x00011100ff0477ac */ /* 0x000e640008000a00 */
[----:B-1----:R-:W-:-:S04]  /*85a0*/  ISETP.NE.U32.AND P0, PT, RZ, UR4, PT ;  /* 0x00000004ff007c0c */ /* 0x002fc8000bf05070 */
[----:B------:R-:W-:-:S13]  /*85b0*/  ISETP.NE.AND.EX P0, PT, RZ, UR5, PT, P0 ;  /* 0x00000005ff007c0c */ /* 0x000fda000bf05300 */
[----:B------:R-:W-:Y:S05]  /*85c0*/  @!P0 EXIT ;  /* 0x000000000000894d */ /* 0x000fea0003800000 */
[----:B------:R-:W-:Y:S05]  /*85d0*/  BRA `(.L_x_149) ;  /* 0x0000000000087947 */ /* 0x000fea0003800000 */
.L_x_148:
[----:B------:R-:W-:-:S13]  /*85e0*/  FSETP.NEU.AND P0, PT, R49, RZ, PT ;  /* 0x000000ff3100720b */ /* 0x000fda0003f0d000 */
[----:B------:R-:W-:Y:S05]  /*85f0*/  @!P0 EXIT ;  /* 0x000000000000894d */ /* 0x000fea0003800000 */
.L_x_149:
[----:B------:R-:W-:Y:S05]  /*8600*/  BSYNC.RECONVERGENT B0 ;  /* 0x0000000000007941 */ /* 0x000fea0003800200 */
.L_x_146:
[----:B------:R-:W-:Y:S01]  /*8610*/  ULEA UR4, UR49, UR48, 0x3 ;  /* 0x0000003031047291 */ /* 0x000fe2000f8e18ff */
[----:B------:R-:W-:-:S04]  /*8620*/  DEPBAR.LE SB0, 0x0 ;  /* 0x000080000000791a */ /* 0x000fc80000000000 */
[----:B------:R-:W-:-:S04]  /*8630*/  UIADD3 UR4, UPT, UPT, UR4, 0x158, URZ ;  /* 0x0000015804047890 */ /* 0x000fc8000fffe0ff */
[----:B------:R-:W-:-:S09]  /*8640*/  UPRMT UR4, UR37, 0x654, UR4 ;  /* 0x0000065425047896 */ /* 0x000fd20008000004 */
[----:B------:R-:W-:Y:S01]  /*8650*/  SYNCS.ARRIVE.TRANS64.RED.A1T0 RZ, [UR4], RZ ;  /* 0x000000ffffff79a7 */ /* 0x000fe20008100404 */
[----:B------:R-:W-:Y:S05]  /*8660*/  EXIT ;  /* 0x000000000000794d */ /* 0x000fea0003800000 */
.L_x_25:
[----:B--2---:R2:W4:Y:S02]  /*8670*/  SYNCS.PHASECHK.TRANS64.TRYWAIT P0, [R2+URZ+0x1f0], R3 ;  /* 0x0001f003020075a7 */ /* 0x00452400080011ff */
[----:B----4-:R-:W-:Y:S05]  /*8680*/  @!P0 NANOSLEEP.SYNCS 0x989680 ;  /* 0x009896800000895d */ /* 0x010fea0003900000 */
[----:B------:R-:W4:Y:S02]  /*8690*/  @!P0 SYNCS.PHASECHK.TRANS64 P0, [R2+URZ+0x1f0], R3 ;  /* 0x0001f003020085a7 */ /* 0x000f2400080010ff */
[----:B----4-:R-:W-:Y:S05]  /*86a0*/  @!P0 BRA `(.L_x_25) ;  /* 0xfffffffc00f08947 */ /* 0x010fea000383ffff */
[----:B------:R-:W-:Y:S05]  /*86b0*/  BRA `(.L_x_150) ;  /* 0xffffff9000d87947 */ /* 0x000fea000383ffff */
.L_x_28:
[----:B------:R-:W-:-:S07]  /*86c0*/  MOV R2, UR33 ;  /* 0x0000002100027c02 */ /* 0x000fce0008000f00 */
.L_x_151:
[----:B-1----:R1:W2:Y:S02]  /*86d0*/  SYNCS.PHASECHK.TRANS64.TRYWAIT P0, [R2+URZ+0xa0], R4 ;  /* 0x0000a004020075a7 */ /* 0x0022a400080011ff */
[----:B--2---:R-:W-:Y:S05]  /*86e0*/  @!P0 NANOSLEEP.SYNCS 0x989680 ;  /* 0x009896800000895d */ /* 0x004fea0003900000 */
[----:B------:R-:W2:Y:S02]  /*86f0*/  @!P0 SYNCS.PHASECHK.TRANS64 P0, [R2+URZ+0xa0], R4 ;  /* 0x0000a004020085a7 */ /* 0x000ea400080010ff */
[----:B--2---:R-:W-:Y:S05]  /*8700*/  @!P0 BRA `(.L_x_151) ;  /* 0xfffffffc00f08947 */ /* 0x004fea000383ffff */
[----:B------:R-:W-:Y:S05]  /*8710*/  BRA `(.L_x_27) ;  /* 0xffffff9400407947 */ /* 0x000fea000383ffff */
.L_x_35:
[----:B-1----:R-:W-:-:S07]  /*8720*/  MOV R2, UR17 ;  /* 0x0000001100027c02 */ /* 0x002fce0008000f00 */
.L_x_152:
[----:B-1----:R1:W2:Y:S02]  /*8730*/  SYNCS.PHASECHK.TRANS64.TRYWAIT P0, [R2+URZ+0xa0], R4 ;  /* 0x0000a004020075a7 */ /* 0x0022a400080011ff */
[----:B--2---:R-:W-:Y:S05]  /*8740*/  @!P0 NANOSLEEP.SYNCS 0x989680 ;  /* 0x009896800000895d */ /* 0x004fea0003900000 */
[----:B------:R-:W2:Y:S02]  /*8750*/  @!P0 SYNCS.PHASECHK.TRANS64 P0, [R2+URZ+0xa0], R4 ;  /* 0x0000a004020085a7 */ /* 0x000ea400080010ff */
[----:B--2---:R-:W-:Y:S05]  /*8760*/  @!P0 BRA `(.L_x_152) ;  /* 0xfffffffc00f08947 */ /* 0x004fea000383ffff */
[----:B------:R-:W-:Y:S05]  /*8770*/  BRA `(.L_x_34) ;  /* 0xffffff9400fc7947 */ /* 0x000fea000383ffff */
.L_x_40:
[----:B-1----:R1:W2:Y:S02]  /*8780*/  SYNCS.PHASECHK.TRANS64.TRYWAIT P0, [R2+URZ+0x180], R3 ;  /* 0x00018003020075a7 */ /* 0x0022a400080011ff */
[----:B--2---:R-:W-:Y:S05]  /*8790*/  @!P0 NANOSLEEP.SYNCS 0x989680 ;  /* 0x009896800000895d */ /* 0x004fea0003900000 */
[----:B------:R-:W2:Y:S02]  /*87a0*/  @!P0 SYNCS.PHASECHK.TRANS64 P0, [R2+URZ+0x180], R3 ;  /* 0x00018003020085a7 */ /* 0x000ea400080010ff */
[----:B--2---:R-:W-:Y:S05]  /*87b0*/  @!P0 BRA `(.L_x_40) ;  /* 0xfffffffc00f08947 */ /* 0x004fea000383ffff */
[----:B------:R-:W-:Y:S05]  /*87c0*/  BRA `(.L_x_153) ;  /* 0xffffff9800a07947 */ /* 0x000fea000383ffff */
.L_x_44:
[----:B---3--:R-:W-:-:S07]  /*87d0*/  MOV R0, UR5 ;  /* 0x0000000500007c02 */ /* 0x008fce0008000f00 */
.L_x_154:
[----:B-1----:R1:W2:Y:S02]  /*87e0*/  SYNCS.PHASECHK.TRANS64.TRYWAIT P0, [R0+URZ], R2 ;  /* 0x00000002000075a7 */ /* 0x0022a400080011ff */
[----:B--2---:R-:W-:Y:S05]  /*87f0*/  @!P0 NANOSLEEP.SYNCS 0x989680 ;  /* 0x009896800000895d */ /* 0x004fea0003900000 */
[----:B------:R-:W2:Y:S02]  /*8800*/  @!P0 SYNCS.PHASECHK.TRANS64 P0, [R0+URZ], R2 ;  /* 0x00000002000085a7 */ /* 0x000ea400080010ff */
[----:B--2---:R-:W-:Y:S05]  /*8810*/  @!P0 BRA `(.L_x_154) ;  /* 0xfffffffc00f08947 */ /* 0x004fea000383ffff */
[----:B------:R-:W-:Y:S05]  /*8820*/  BRA `(.L_x_155) ;  /* 0xffffffa000107947 */ /* 0x000fea000383ffff */
.L_x_45:
[----:B---3--:R-:W-:-:S07]  /*8830*/  MOV R0, UR5 ;  /* 0x0000000500007c02 */ /* 0x008fce0008000f00 */
.L_x_156:
[----:B-1----:R1:W2:Y:S02]  /*8840*/  SYNCS.PHASECHK.TRANS64.TRYWAIT P0, [R0+URZ], R3 ;  /* 0x00000003000075a7 */ /* 0x0022a400080011ff */
[----:B--2---:R-:W-:Y:S05]  /*8850*/  @!P0 NANOSLEEP.SYNCS 0x989680 ;  /* 0x009896800000895d */ /* 0x004fea0003900000 */
[----:B------:R-:W2:Y:S02]  /*8860*/  @!P0 SYNCS.PHASECHK.TRANS64 P0, [R0+URZ], R3 ;  /* 0x00000003000085a7 */ /* 0x000ea400080010ff */
[----:B--2---:R-:W-:Y:S05]  /*8870*/  @!P0 BRA `(.L_x_156) ;  /* 0xfffffffc00f08947 */ /* 0x004fea000383ffff */
[----:B------:R-:W-:Y:S05]  /*8880*/  BRA `(.L_x_157) ;  /* 0xffffffa0001c7947 */ /* 0x000fea000383ffff */
.L_x_46:
[----:B---3--:R-:W-:-:S07]  /*8890*/  MOV R0, UR5 ;  /* 0x0000000500007c02 */ /* 0x008fce0008000f00 */
.L_x_158:
[----:B-1----:R1:W2:Y:S02]  /*88a0*/  SYNCS.PHASECHK.TRANS64.TRYWAIT P0, [R0+URZ], R3 ;  /* 0x00000003000075a7 */ /* 0x0022a400080011ff */
[----:B--2---:R-:W-:Y:S05]  /*88b0*/  @!P0 NANOSLEEP.SYNCS 0x989680 ;  /* 0x009896800000895d */ /* 0x004fea0003900000 */
[----:B------:R-:W2:Y:S02]  /*88c0*/  @!P0 SYNCS.PHASECHK.TRANS64 P0, [R0+URZ], R3 ;  /* 0x00000003000085a7 */ /* 0x000ea400080010ff */
[----:B--2---:R-:W-:Y:S05]  /*88d0*/  @!P0 BRA `(.L_x_158) ;  /* 0xfffffffc00f08947 */ /* 0x004fea000383ffff */
[----:B------:R-:W-:Y:S05]  /*88e0*/  BRA `(.L_x_159) ;  /* 0xffffffa000287947 */ /* 0x000fea000383ffff */
.L_x_47:
[----:B---3--:R-:W-:-:S07]  /*88f0*/  MOV R0, UR5 ;  /* 0x0000000500007c02 */ /* 0x008fce0008000f00 */
.L_x_160:
[----:B-1----:R1:W2:Y:S02]  /*8900*/  SYNCS.PHASECHK.TRANS64.TRYWAIT P0, [R0+URZ], R3 ;  /* 0x00000003000075a7 */ /* 0x0022a400080011ff */
[----:B--2---:R-:W-:Y:S05]  /*8910*/  @!P0 NANOSLEEP.SYNCS 0x989680 ;  /* 0x009896800000895d */ /* 0x004fea0003900000 */
[----:B------:R-:W2:Y:S02]  /*8920*/  @!P0 SYNCS.PHASECHK.TRANS64 P0, [R0+URZ], R3 ;  /* 0x00000003000085a7 */ /* 0x000ea400080010ff */
[----:B--2---:R-:W-:Y:S05]  /*8930*/  @!P0 BRA `(.L_x_160) ;  /* 0xfffffffc00f08947 */ /* 0x004fea000383ffff */
[----:B------:R-:W-:Y:S05]  /*8940*/  BRA `(.L_x_161) ;  /* 0xffffffa000347947 */ /* 0x000fea000383ffff */
.L_x_48:
[----:B---3--:R-:W-:-:S07]  /*8950*/  MOV R0, UR5 ;  /* 0x0000000500007c02 */ /* 0x008fce0008000f00 */
.L_x_162:
[----:B-1----:R1:W2:Y:S02]  /*8960*/  SYNCS.PHASECHK.TRANS64.TRYWAIT P0, [R0+URZ], R3 ;  /* 0x00000003000075a7 */ /* 0x0022a400080011ff */
[----:B--2---:R-:W-:Y:S05]  /*8970*/  @!P0 NANOSLEEP.SYNCS 0x989680 ;  /* 0x009896800000895d */ /* 0x004fea0003900000 */
[----:B------:R-:W2:Y:S02]  /*8980*/  @!P0 SYNCS.PHASECHK.TRANS64 P0, [R0+URZ], R3 ;  /* 0x00000003000085a7 */ /* 0x000ea400080010ff */
[----:B--2---:R-:W-:Y:S05]  /*8990*/  @!P0 BRA `(.L_x_162) ;  /* 0xfffffffc00f08947 */ /* 0x004fea000383ffff */
[----:B------:R-:W-:Y:S05]  /*89a0*/  BRA `(.L_x_163) ;  /* 0xffffffa000407947 */ /* 0x000fea000383ffff */
.L_x_49:
[----:B---3--:R-:W-:-:S07]  /*89b0*/  MOV R0, UR5 ;  /* 0x0000000500007c02 */ /* 0x008fce0008000f00 */
.L_x_164:
[----:B-1----:R1:W2:Y:S02]  /*89c0*/  SYNCS.PHASECHK.TRANS64.TRYWAIT P0, [R0+URZ], R3 ;  /* 0x00000003000075a7 */ /* 0x0022a400080011ff */
[----:B--2---:R-:W-:Y:S05]  /*89d0*/  @!P0 NANOSLEEP.SYNCS 0x989680 ;  /* 0x009896800000895d */ /* 0x004fea0003900000 */
[----:B------:R-:W2:Y:S02]  /*89e0*/  @!P0 SYNCS.PHASECHK.TRANS64 P0, [R0+URZ], R3 ;  /* 0x00000003000085a7 */ /* 0x000ea400080010ff */
[----:B--2---:R-:W-:Y:S05]  /*89f0*/  @!P0 BRA `(.L_x_164) ;  /* 0xfffffffc00f08947 */ /* 0x004fea000383ffff */
[----:B------:R-:W-:Y:S05]  /*8a00*/  BRA `(.L_x_165) ;  /* 0xffffffa0004c7947 */ /* 0x000fea000383ffff */
.L_x_50:
[----:B---3--:R-:W-:-:S07]  /*8a10*/  MOV R0, UR5 ;  /* 0x0000000500007c02 */ /* 0x008fce0008000f00 */
.L_x_166:
[----:B-1----:R1:W2:Y:S02]  /*8a20*/  SYNCS.PHASECHK.TRANS64.TRYWAIT P0, [R0+URZ], R3 ;  /* 0x00000003000075a7 */ /* 0x0022a400080011ff */
[----:B--2---:R-:W-:Y:S05]  /*8a30*/  @!P0 NANOSLEEP.SYNCS 0x989680 ;  /* 0x009896800000895d */ /* 0x004fea0003900000 */
[----:B------:R-:W2:Y:S02]  /*8a40*/  @!P0 SYNCS.PHASECHK.TRANS64 P0, [R0+URZ], R3 ;  /* 0x00000003000085a7 */ /* 0x000ea400080010ff */
[----:B--2---:R-:W-:Y:S05]  /*8a50*/  @!P0 BRA `(.L_x_166) ;  /* 0xfffffffc00f08947 */ /* 0x004fea000383ffff */
[----:B------:R-:W-:Y:S05]  /*8a60*/  BRA `(.L_x_167) ;  /* 0xffffffa000587947 */ /* 0x000fea000383ffff */
.L_x_51:
[----:B---3--:R-:W-:-:S07]  /*8a70*/  MOV R0, UR5 ;  /* 0x0000000500007c02 */ /* 0x008fce0008000f00 */
.L_x_168:
[----:B-1----:R1:W2:Y:S02]  /*8a80*/  SYNCS.PHASECHK.TRANS64.TRYWAIT P0, [R0+URZ], R3 ;  /* 0x00000003000075a7 */ /* 0x0022a400080011ff */
[----:B--2---:R-:W-:Y:S05]  /*8a90*/  @!P0 NANOSLEEP.SYNCS 0x989680 ;  /* 0x009896800000895d */ /* 0x004fea0003900000 */
[----:B------:R-:W2:Y:S02]  /*8aa0*/  @!P0 SYNCS.PHASECHK.TRANS64 P0, [R0+URZ], R3 ;  /* 0x00000003000085a7 */ /* 0x000ea400080010ff */
[----:B--2---:R-:W-:Y:S05]  /*8ab0*/  @!P0 BRA `(.L_x_168) ;  /* 0xfffffffc00f08947 */ /* 0x004fea000383ffff */
[----:B------:R-:W-:Y:S05]  /*8ac0*/  BRA `(.L_x_169) ;  /* 0xffffffa000647947 */ /* 0x000fea000383ffff */
.L_x_52:
[----:B---3--:R-:W-:-:S07]  /*8ad0*/  MOV R0, UR5 ;  /* 0x0000000500007c02 */ /* 0x008fce0008000f00 */
.L_x_170:
[----:B-1----:R1:W2:Y:S02]  /*8ae0*/  SYNCS.PHASECHK.TRANS64.TRYWAIT P0, [R0+URZ], R3 ;  /* 0x00000003000075a7 */ /* 0x0022a400080011ff */
[----:B--2---:R-:W-:Y:S05]  /*8af0*/  @!P0 NANOSLEEP.SYNCS 0x989680 ;  /* 0x009896800000895d */ /* 0x004fea0003900000 */
[----:B------:R-:W2:Y:S02]  /*8b00*/  @!P0 SYNCS.PHASECHK.TRANS64 P0, [R0+URZ], R3 ;  /* 0x00000003000085a7 */ /* 0x000ea400080010ff */
[----:B--2---:R-:W-:Y:S05]  /*8b10*/  @!P0 BRA `(.L_x_170) ;  /* 0xfffffffc00f08947 */ /* 0x004fea000383ffff */
[----:B------:R-:W-:Y:S05]  /*8b20*/  BRA `(.L_x_171) ;  /* 0xffffffa000707947 */ /* 0x000fea000383ffff */
.L_x_53:
[----:B---3--:R-:W-:-:S07]  /*8b30*/  MOV R0, UR5 ;  /* 0x0000000500007c02 */ /* 0x008fce0008000f00 */
.L_x_172:
[----:B-1----:R1:W2:Y:S02]  /*8b40*/  SYNCS.PHASECHK.TRANS64.TRYWAIT P0, [R0+URZ], R3 ;  /* 0x00000003000075a7 */ /* 0x0022a400080011ff */
[----:B--2---:R-:W-:Y:S05]  /*8b50*/  @!P0 NANOSLEEP.SYNCS 0x989680 ;  /* 0x009896800000895d */ /* 0x004fea0003900000 */
[----:B------:R-:W2:Y:S02]  /*8b60*/  @!P0 SYNCS.PHASECHK.TRANS64 P0, [R0+URZ], R3 ;  /* 0x00000003000085a7 */ /* 0x000ea400080010ff */
[----:B--2---:R-:W-:Y:S05]  /*8b70*/  @!P0 BRA `(.L_x_172) ;  /* 0xfffffffc00f08947 */ /* 0x004fea000383ffff */
[----:B------:R-:W-:Y:S05]  /*8b80*/  BRA `(.L_x_173) ;  /* 0xffffffa0007c7947 */ /* 0x000fea000383ffff */
.L_x_54:
[----:B---3--:R-:W-:-:S07]  /*8b90*/  MOV R0, UR5 ;  /* 0x0000000500007c02 */ /* 0x008fce0008000f00 */
.L_x_174:
[----:B-1----:R1:W2:Y:S02]  /*8ba0*/  SYNCS.PHASECHK.TRANS64.TRYWAIT P0, [R0+URZ], R3 ;  /* 0x00000003000075a7 */ /* 0x0022a400080011ff */
[----:B--2---:R-:W-:Y:S05]  /*8bb0*/  @!P0 NANOSLEEP.SYNCS 0x989680 ;  /* 0x009896800000895d */ /* 0x004fea0003900000 */
[----:B------:R-:W2:Y:S02]  /*8bc0*/  @!P0 SYNCS.PHASECHK.TRANS64 P0, [R0+URZ], R3 ;  /* 0x00000003000085a7 */ /* 0x000ea400080010ff */
[----:B--2---:R-:W-:Y:S05]  /*8bd0*/  @!P0 BRA `(.L_x_174) ;  /* 0xfffffffc00f08947 */ /* 0x004fea000383ffff */
[----:B------:R-:W-:Y:S05]  /*8be0*/  BRA `(.L_x_175) ;  /* 0xffffffa000887947 */ /* 0x000fea000383ffff */
.L_x_55:
[----:B---3--:R-:W-:-:S07]  /*8bf0*/  MOV R0, UR5 ;  /* 0x0000000500007c02 */ /* 0x008fce0008000f00 */
.L_x_176:
[----:B-1----:R1:W2:Y:S02]  /*8c00*/  SYNCS.PHASECHK.TRANS64.TRYWAIT P0, [R0+URZ], R3 ;  /* 0x00000003000075a7 */ /* 0x0022a400080011ff */
[----:B--2---:R-:W-:Y:S05]  /*8c10*/  @!P0 NANOSLEEP.SYNCS 0x989680 ;  /* 0x009896800000895d */ /* 0x004fea0003900000 */
[----:B------:R-:W2:Y:S02]  /*8c20*/  @!P0 SYNCS.PHASECHK.TRANS64 P0, [R0+URZ], R3 ;  /* 0x00000003000085a7 */ /* 0x000ea400080010ff */
[----:B--2---:R-:W-:Y:S05]  /*8c30*/  @!P0 BRA `(.L_x_176) ;  /* 0xfffffffc00f08947 */ /* 0x004fea000383ffff */
[----:B------:R-:W-:Y:S05]  /*8c40*/  BRA `(.L_x_177) ;  /* 0xffffffa000947947 */ /* 0x000fea000383ffff */
.L_x_56:
[----:B---3--:R-:W-:-:S07]  /*8c50*/  MOV R0, UR5 ;  /* 0x0000000500007c02 */ /* 0x008fce0008000f00 */
.L_x_178:
[----:B-1----:R1:W2:Y:S02]  /*8c60*/  SYNCS.PHASECHK.TRANS64.TRYWAIT P0, [R0+URZ], R3 ;  /* 0x00000003000075a7 */ /* 0x0022a400080011ff */
[----:B--2---:R-:W-:Y:S05]  /*8c70*/  @!P0 NANOSLEEP.SYNCS 0x989680 ;  /* 0x009896800000895d */ /* 0x004fea0003900000 */
[----:B------:R-:W2:Y:S02]  /*8c80*/  @!P0 SYNCS.PHASECHK.TRANS64 P0, [R0+URZ], R3 ;  /* 0x00000003000085a7 */ /* 0x000ea400080010ff */
[----:B--2---:R-:W-:Y:S05]  /*8c90*/  @!P0 BRA `(.L_x_178) ;  /* 0xfffffffc00f08947 */ /* 0x004fea000383ffff */
[----:B------:R-:W-:Y:S05]  /*8ca0*/  BRA `(.L_x_179) ;  /* 0xffffffa000a07947 */ /* 0x000fea000383ffff */
.L_x_57:
[----:B---3--:R-:W-:-:S07]  /*8cb0*/  MOV R0, UR5 ;  /* 0x0000000500007c02 */ /* 0x008fce0008000f00 */
.L_x_180:
[----:B-1----:R1:W2:Y:S02]  /*8cc0*/  SYNCS.PHASECHK.TRANS64.TRYWAIT P0, [R0+URZ], R3 ;  /* 0x00000003000075a7 */ /* 0x0022a400080011ff */
[----:B--2---:R-:W-:Y:S05]  /*8cd0*/  @!P0 NANOSLEEP.SYNCS 0x989680 ;  /* 0x009896800000895d */ /* 0x004fea0003900000 */
[----:B------:R-:W2:Y:S02]  /*8ce0*/  @!P0 SYNCS.PHASECHK.TRANS64 P0, [R0+URZ], R3 ;  /* 0x00000003000085a7 */ /* 0x000ea400080010ff */
[----:B--2---:R-:W-:Y:S05]  /*8cf0*/  @!P0 BRA `(.L_x_180) ;  /* 0xfffffffc00f08947 */ /* 0x004fea000383ffff */
[----:B------:R-:W-:Y:S05]  /*8d00*/  BRA `(.L_x_181) ;  /* 0xffffffa000ac7947 */ /* 0x000fea000383ffff */
.L_x_58:
[----:B---3--:R-:W-:-:S07]  /*8d10*/  MOV R0, UR5 ;  /* 0x0000000500007c02 */ /* 0x008fce0008000f00 */
.L_x_182:
[----:B-1----:R1:W2:Y:S02]  /*8d20*/  SYNCS.PHASECHK.TRANS64.TRYWAIT P0, [R0+URZ], R3 ;  /* 0x00000003000075a7 */ /* 0x0022a400080011ff */
[----:B--2---:R-:W-:Y:S05]  /*8d30*/  @!P0 NANOSLEEP.SYNCS 0x989680 ;  /* 0x009896800000895d */ /* 0x004fea0003900000 */
[----:B------:R-:W2:Y:S02]  /*8d40*/  @!P0 SYNCS.PHASECHK.TRANS64 P0, [R0+URZ], R3 ;  /* 0x00000003000085a7 */ /* 0x000ea400080010ff */
[----:B--2---:R-:W-:Y:S05]  /*8d50*/  @!P0 BRA `(.L_x_182) ;  /* 0xfffffffc00f08947 */ /* 0x004fea000383ffff */
[----:B------:R-:W-:Y:S05]  /*8d60*/  BRA `(.L_x_183) ;  /* 0xffffffa000b87947 */ /* 0x000fea000383ffff */
.L_x_59:
[----:B---3--:R-:W-:-:S07]  /*8d70*/  MOV R0, UR5 ;  /* 0x0000000500007c02 */ /* 0x008fce0008000f00 */
.L_x_184:
[----:B-1----:R1:W2:Y:S02]  /*8d80*/  SYNCS.PHASECHK.TRANS64.TRYWAIT P0, [R0+URZ], R3 ;  /* 0x00000003000075a7 */ /* 0x0022a400080011ff */
[----:B--2---:R-:W-:Y:S05]  /*8d90*/  @!P0 NANOSLEEP.SYNCS 0x989680 ;  /* 0x009896800000895d */ /* 0x004fea0003900000 */
[----:B------:R-:W2:Y:S02]  /*8da0*/  @!P0 SYNCS.PHASECHK.TRANS64 P0, [R0+URZ], R3 ;  /* 0x00000003000085a7 */ /* 0x000ea400080010ff */
[----:B--2---:R-:W-:Y:S05]  /*8db0*/  @!P0 BRA `(.L_x_184) ;  /* 0xfffffffc00f08947 */ /* 0x004fea000383ffff */
[----:B------:R-:W-:Y:S05]  /*8dc0*/  BRA `(.L_x_185) ;  /* 0xffffffa000c47947 */ /* 0x000fea000383ffff */
.L_x_60:
[----:B---3--:R-:W-:-:S07]  /*8dd0*/  MOV R0, UR5 ;  /* 0x0000000500007c02 */ /* 0x008fce0008000f00 */
.L_x_186:
[----:B-1----:R1:W2:Y:S02]  /*8de0*/  SYNCS.PHASECHK.TRANS64.TRYWAIT P0, [R0+URZ], R3 ;  /* 0x00000003000075a7 */ /* 0x0022a400080011ff */
[----:B--2---:R-:W-:Y:S05]  /*8df0*/  @!P0 NANOSLEEP.SYNCS 0x989680 ;  /* 0x009896800000895d */ /* 0x004fea0003900000 */
[----:B------:R-:W2:Y:S02]  /*8e00*/  @!P0 SYNCS.PHASECHK.TRANS64 P0, [R0+URZ], R3 ;  /* 0x00000003000085a7 */ /* 0x000ea400080010ff */
[----:B--2---:R-:W-:Y:S05]  /*8e10*/  @!P0 BRA `(.L_x_186) ;  /* 0xfffffffc00f08947 */ /* 0x004fea000383ffff */
[----:B------:R-:W-:Y:S05]  /*8e20*/  BRA `(.L_x_187) ;  /* 0xffffffa000d07947 */ /* 0x000fea000383ffff */
.L_x_61:
[----:B---3--:R-:W-:-:S07]  /*8e30*/  MOV R0, UR5 ;  /* 0x0000000500007c02 */ /* 0x008fce0008000f00 */
.L_x_188:
[----:B-1----:R1:W2:Y:S02]  /*8e40*/  SYNCS.PHASECHK.TRANS64.TRYWAIT P0, [R0+URZ], R3 ;  /* 0x00000003000075a7 */ /* 0x0022a400080011ff */
[----:B--2---:R-:W-:Y:S05]  /*8e50*/  @!P0 NANOSLEEP.SYNCS 0x989680 ;  /* 0x009896800000895d */ /* 0x004fea0003900000 */
[----:B------:R-:W2:Y:S02]  /*8e60*/  @!P0 SYNCS.PHASECHK.TRANS64 P0, [R0+URZ], R3 ;  /* 0x00000003000085a7 */ /* 0x000ea400080010ff */
[----:B--2---:R-:W-:Y:S05]  /*8e70*/  @!P0 BRA `(.L_x_188) ;  /* 0xfffffffc00f08947 */ /* 0x004fea000383ffff */
[----:B------:R-:W-:Y:S05]  /*8e80*/  BRA `(.L_x_189) ;  /* 0xffffffa000dc7947 */ /* 0x000fea000383ffff */
.L_x_62:
[----:B---3--:R-:W-:-:S07]  /*8e90*/  MOV R0, UR5 ;  /* 0x0000000500007c02 */ /* 0x008fce0008000f00 */
.L_x_190:
[----:B-1----:R1:W2:Y:S02]  /*8ea0*/  SYNCS.PHASECHK.TRANS64.TRYWAIT P0, [R0+URZ], R3 ;  /* 0x00000003000075a7 */ /* 0x0022a400080011ff */
[----:B--2---:R-:W-:Y:S05]  /*8eb0*/  @!P0 NANOSLEEP.SYNCS 0x989680 ;  /* 0x009896800000895d */ /* 0x004fea0003900000 */
[----:B------:R-:W2:Y:S02]  /*8ec0*/  @!P0 SYNCS.PHASECHK.TRANS64 P0, [R0+URZ], R3 ;  /* 0x00000003000085a7 */ /* 0x000ea400080010ff */
[----:B--2---:R-:W-:Y:S05]  /*8ed0*/  @!P0 BRA `(.L_x_190) ;  /* 0xfffffffc00f08947 */ /* 0x004fea000383ffff */
[----:B------:R-:W-:Y:S05]  /*8ee0*/  BRA `(.L_x_191) ;  /* 0xffffffa000e87947 */ /* 0x000fea000383ffff */
.L_x_65:
[----:B-1----:R1:W2:Y:S02]  /*8ef0*/  SYNCS.PHASECHK.TRANS64.TRYWAIT P0, [R0+URZ+0x1e0], R4 ;  /* 0x0001e004000075a7 */ /* 0x0022a400080011ff */
[----:B--2---:R-:W-:Y:S05]  /*8f00*/  @!P0 NANOSLEEP.SYNCS 0x989680 ;  /* 0x009896800000895d */ /* 0x004fea0003900000 */
[----:B------:R-:W2:Y:S02]  /*8f10*/  @!P0 SYNCS.PHASECHK.TRANS64 P0, [R0+URZ+0x1e0], R4 ;  /* 0x0001e004000085a7 */ /* 0x000ea400080010ff */
[----:B--2---:R-:W-:Y:S05]  /*8f20*/  @!P0 BRA `(.L_x_65) ;  /* 0xfffffffc00f08947 */ /* 0x004fea000383ffff */
[----:B------:R-:W-:Y:S05]  /*8f30*/  BRA `(.L_x_192) ;  /* 0xffffffa400487947 */ /* 0x000fea000383ffff */
.L_x_66:
[----:B------:R-:W-:-:S07]  /*8f40*/  MOV R0, UR5 ;  /* 0x0000000500007c02 */ /* 0x000fce0008000f00 */
.L_x_193:
[----:B-1----:R1:W2:Y:S02]  /*8f50*/  SYNCS.PHASECHK.TRANS64.TRYWAIT P0, [R0+URZ+0x190], R5 ;  /* 0x00019005000075a7 */ /* 0x0022a400080011ff */
[----:B--2---:R-:W-:Y:S05]  /*8f60*/  @!P0 NANOSLEEP.SYNCS 0x989680 ;  /* 0x009896800000895d */ /* 0x004fea0003900000 */
[----:B------:R-:W2:Y:S02]  /*8f70*/  @!P0 SYNCS.PHASECHK.TRANS64 P0, [R0+URZ+0x190], R5 ;  /* 0x00019005000085a7 */ /* 0x000ea400080010ff */
[----:B--2---:R-:W-:Y:S05]  /*8f80*/  @!P0 BRA `(.L_x_193) ;  /* 0xfffffffc00f08947 */ /* 0x004fea000383ffff */
[----:B------:R-:W-:Y:S05]  /*8f90*/  BRA `(.L_x_194) ;  /* 0xffffffa400587947 */ /* 0x000fea000383ffff */
.L_x_67:
[----:B-1----:R1:W2:Y:S02]  /*8fa0*/  SYNCS.PHASECHK.TRANS64.TRYWAIT P1, [R0+URZ+0x180], R4 ;  /* 0x00018004000075a7 */ /* 0x0022a400080211ff */
[----:B--2---:R-:W-:Y:S05]  /*8fb0*/  @!P1 NANOSLEEP.SYNCS 0x989680 ;  /* 0x009896800000995d */ /* 0x004fea0003900000 */
[----:B------:R-:W2:Y:S02]  /*8fc0*/  @!P1 SYNCS.PHASECHK.TRANS64 P1, [R0+URZ+0x180], R4 ;  /* 0x00018004000095a7 */ /* 0x000ea400080210ff */
[----:B--2---:R-:W-:Y:S05]  /*8fd0*/  @!P1 BRA `(.L_x_67) ;  /* 0xfffffffc00f09947 */ /* 0x004fea000383ffff */
[----:B------:R-:W-:Y:S05]  /*8fe0*/  BRA `(.L_x_195) ;  /* 0xffffffa400887947 */ /* 0x000fea000383ffff */
.L_x_70:
[----:B------:R-:W-:-:S07]  /*8ff0*/  MOV R0, UR5 ;  /* 0x0000000500007c02 */ /* 0x000fce0008000f00 */
.L_x_196:
[----:B-1----:R1:W2:Y:S02]  /*9000*/  SYNCS.PHASECHK.TRANS64.TRYWAIT P0, [R0+URZ+0x190], R2 ;  /* 0x00019002000075a7 */ /* 0x0022a400080011ff */
[----:B--2---:R-:W-:Y:S05]  /*9010*/  @!P0 NANOSLEEP.SYNCS 0x989680 ;  /* 0x009896800000895d */ /* 0x004fea0003900000 */
[----:B------:R-:W2:Y:S02]  /*9020*/  @!P0 SYNCS.PHASECHK.TRANS64 P0, [R0+URZ+0x190], R2 ;  /* 0x00019002000085a7 */ /* 0x000ea400080010ff */
[----:B--2---:R-:W-:Y:S05]  /*9030*/  @!P0 BRA `(.L_x_196) ;  /* 0xfffffffc00f08947 */ /* 0x004fea000383ffff */
[----:B------:R-:W-:Y:S05]  /*9040*/  BRA `(.L_x_69) ;  /* 0xffffffa400dc7947 */ /* 0x000fea000383ffff */
.L_x_79:
[----:B-1----:R-:W-:-:S04]  /*9050*/  MOV R4, UR6 ;  /* 0x0000000600047c02 */ /* 0x002fc80008000f00 */
[----:B------:R1:W2:Y:S03]  /*9060*/  SYNCS.PHASECHK.TRANS64.TRYWAIT P0, [R4+URZ+0x8], R5 ;  /* 0x00000805040075a7 */ /* 0x0002a600080011ff */
[----:B--2---:R-:W-:Y:S05]  /*9070*/  @!P0 NANOSLEEP.SYNCS 0x989680 ;  /* 0x009896800000895d */ /* 0x004fea0003900000 */
[----:B------:R-:W2:Y:S02]  /*9080*/  @!P0 SYNCS.PHASECHK.TRANS64 P0, [R4+URZ+0x8], R5 ;  /* 0x00000805040085a7 */ /* 0x000ea400080010ff */
[----:B--2---:R-:W-:Y:S05]  /*9090*/  @!P0 BRA `(.L_x_79) ;  /* 0xfffffffc00ec8947 */ /* 0x004fea000383ffff */
[----:B------:R-:W-:Y:S05]  /*90a0*/  BRA `(.L_x_78) ;  /* 0xffffffa800907947 */ /* 0x000fea000383ffff */
.L_x_81:
[----:B------:R-:W-:Y:S01]  /*90b0*/  BSSY B0, `(.L_x_197) ;  /* 0x0000006000007945 */ /* 0x000fe20003800000 */
[----:B------:R-:W-:-:S07]  /*90c0*/  MOV R15, 0xffffffff ;  /* 0xffffffff000f7802 */ /* 0x000fce0000000f00 */
[----:B-1---5:R-:W-:Y:S05]  /*90d0*/  WARPSYNC.COLLECTIVE R15, `(.L_x_198) ;  /* 0x000000000f0c7348 */ /* 0x022fea0003c00000 */
[----:B------:R-:W-:Y:S02]  /*90e0*/  ELECT P6, UR79, PT ;  /* 0x00000000004f782f */ /* 0x000fe400038c0000 */
[----:B------:R-:W-:Y:S01]  /*90f0*/  MOV R14, UR79 ;  /* 0x0000004f000e7c02 */ /* 0x000fe20008000f00 */
[----:B-1---5:R-:W-:Y:S10]  /*9100*/  ENDCOLLECTIVE ;  /* 0x000000000000791b */ /* 0x022ff40003800000 */
.L_x_198:
[----:B------:R-:W-:Y:S05]  /*9110*/  BSYNC B0 ;  /* 0x0000000000007941 */ /* 0x000fea0003800000 */
.L_x_197:
[----:B------:R-:W-:Y:S05]  /*9120*/  BRA `(.L_x_199) ;  /* 0xffffffa800c07947 */ /* 0x000fea000383ffff */
.L_x_83:
[----:B-1----:R-:W-:-:S04]  /*9130*/  MOV R2, UR6 ;  /* 0x0000000600027c02 */ /* 0x002fc80008000f00 */
[----:B------:R1:W2:Y:S03]  /*9140*/  SYNCS.PHASECHK.TRANS64.TRYWAIT P0, [R2+URZ+0x8], R3 ;  /* 0x00000803020075a7 */ /* 0x0002a600080011ff */
[----:B--2---:R-:W-:Y:S05]  /*9150*/  @!P0 NANOSLEEP.SYNCS 0x989680 ;  /* 0x009896800000895d */ /* 0x004fea0003900000 */
[----:B------:R-:W2:Y:S02]  /*9160*/  @!P0 SYNCS.PHASECHK.TRANS64 P0, [R2+URZ+0x8], R3 ;  /* 0x00000803020085a7 */ /* 0x000ea400080010ff */
[----:B--2---:R-:W-:Y:S05]  /*9170*/  @!P0 BRA `(.L_x_83) ;  /* 0xfffffffc00ec8947 */ /* 0x004fea000383ffff */
[----:B------:R-:W-:Y:S05]  /*9180*/  BRA `(.L_x_82) ;  /* 0xffffffa800c47947 */ /* 0x000fea000383ffff */
.L_x_84:
[----:B-1----:R1:W2:Y:S02]  /*9190*/  SYNCS.PHASECHK.TRANS64.TRYWAIT P0, [R0+URZ+0x180], R4 ;  /* 0x00018004000075a7 */ /* 0x0022a400080011ff */
[----:B--2---:R-:W-:Y:S05]  /*91a0*/  @!P0 NANOSLEEP.SYNCS 0x989680 ;  /* 0x009896800000895d */ /* 0x004fea0003900000 */
[----:B------:R-:W2:Y:S02]  /*91b0*/  @!P0 SYNCS.PHASECHK.TRANS64 P0, [R0+URZ+0x180], R4 ;  /* 0x00018004000085a7 */ /* 0x000ea400080010ff */
[----:B--2---:R-:W-:Y:S05]  /*91c0*/  @!P0 BRA `(.L_x_84) ;  /* 0xfffffffc00f08947 */ /* 0x004fea000383ffff */
[----:B------:R-:W-:Y:S05]  /*91d0*/  BRA `(.L_x_200) ;  /* 0xffffffac00a07947 */ /* 0x000fea000383ffff */
.L_x_86:
[----:B------:R-:W-:-:S07]  /*91e0*/  MOV R0, UR10 ;  /* 0x0000000a00007c02 */ /* 0x000fce0008000f00 */
.L_x_201:
[----:B-1----:R1:W2:Y:S02]  /*91f0*/  SYNCS.PHASECHK.TRANS64.TRYWAIT P0, [R0+URZ+0x1c0], R4 ;  /* 0x0001c004000075a7 */ /* 0x0022a400080011ff */
[----:B--2---:R-:W-:Y:S05]  /*9200*/  @!P0 NANOSLEEP.SYNCS 0x989680 ;  /* 0x009896800000895d */ /* 0x004fea0003900000 */
[----:B------:R-:W2:Y:S02]  /*9210*/  @!P0 SYNCS.PHASECHK.TRANS64 P0, [R0+URZ+0x1c0], R4 ;  /* 0x0001c004000085a7 */ /* 0x000ea400080010ff */
[----:B--2---:R-:W-:Y:S05]  /*9220*/  @!P0 BRA `(.L_x_201) ;  /* 0xfffffffc00f08947 */ /* 0x004fea000383ffff */
[----:B------:R-:W-:Y:S05]  /*9230*/  BRA `(.L_x_202) ;  /* 0xffffffac00ec7947 */ /* 0x000fea000383ffff */
.L_x_89:
[----:B------:R-:W-:Y:S07]  /*9240*/  MOV R0, UR9 ;  /* 0x0000000900007c02 */ /* 0x000fee0008000f00 */
.L_x_203:
[----:B-1----:R1:W2:Y:S02]  /*9250*/  SYNCS.PHASECHK.TRANS64.TRYWAIT P0, [R0+URZ], R4 ;  /* 0x00000004000075a7 */ /* 0x0022a400080011ff */
[----:B--2---:R-:W-:Y:S05]  /*9260*/  @!P0 NANOSLEEP.SYNCS 0x989680 ;  /* 0x009896800000895d */ /* 0x004fea0003900000 */
[----:B------:R-:W2:Y:S02]  /*9270*/  @!P0 SYNCS.PHASECHK.TRANS64 P0, [R0+URZ], R4 ;  /* 0x00000004000085a7 */ /* 0x000ea400080010ff */
[----:B--2---:R-:W-:Y:S05]  /*9280*/  @!P0 BRA `(.L_x_203) ;  /* 0xfffffffc00f08947 */ /* 0x004fea000383ffff */
[----:B------:R-:W-:Y:S05]  /*9290*/  BRA `(.L_x_88) ;  /* 0xffffffb000007947 */ /* 0x000fea000383ffff */
.L_x_93:
[----:B-1----:R-:W-:-:S07]  /*92a0*/  MOV R0, UR7 ;  /* 0x0000000700007c02 */ /* 0x002fce0008000f00 */
.L_x_204:
[----:B-1----:R1:W2:Y:S02]  /*92b0*/  SYNCS.PHASECHK.TRANS64.TRYWAIT P0, [R0+URZ], R2 ;  /* 0x00000002000075a7 */ /* 0x0022a400080011ff */
[----:B--2---:R-:W-:Y:S05]  /*92c0*/  @!P0 NANOSLEEP.SYNCS 0x989680 ;  /* 0x009896800000895d */ /* 0x004fea0003900000 */
[----:B------:R-:W2:Y:S02]  /*92d0*/  @!P0 SYNCS.PHASECHK.TRANS64 P0, [R0+URZ], R2 ;  /* 0x00000002000085a7 */ /* 0x000ea400080010ff */
[----:B--2---:R-:W-:Y:S05]  /*92e0*/  @!P0 BRA `(.L_x_204) ;  /* 0xfffffffc00f08947 */ /* 0x004fea000383ffff */
[----:B------:R-:W-:Y:S05]  /*92f0*/  BRA `(.L_x_205) ;  /* 0xffffffb000cc7947 */ /* 0x000fea000383ffff */
.L_x_94:
[----:B------:R-:W-:-:S07]  /*9300*/  MOV R0, UR7 ;  /* 0x0000000700007c02 */ /* 0x000fce0008000f00 */
.L_x_206:
[----:B-1----:R1:W2:Y:S02]  /*9310*/  SYNCS.PHASECHK.TRANS64.TRYWAIT P0, [R0+URZ], R3 ;  /* 0x00000003000075a7 */ /* 0x0022a400080011ff */
[----:B--2---:R-:W-:Y:S05]  /*9320*/  @!P0 NANOSLEEP.SYNCS 0x989680 ;  /* 0x009896800000895d */ /* 0x004fea0003900000 */
[----:B------:R-:W2:Y:S02]  /*9330*/  @!P0 SYNCS.PHASECHK.TRANS64 P0, [R0+URZ], R3 ;  /* 0x00000003000085a7 */ /* 0x000ea400080010ff */
[----:B--2---:R-:W-:Y:S05]  /*9340*/  @!P0 BRA `(.L_x_206) ;  /* 0xfffffffc00f08947 */ /* 0x004fea000383ffff */
[----:B------:R-:W-:Y:S05]  /*9350*/  BRA `(.L_x_207) ;  /* 0xffffffb000d87947 */ /* 0x000fea000383ffff */
.L_x_95:
[----:B------:R-:W-:-:S07]  /*9360*/  MOV R0, UR7 ;  /* 0x0000000700007c02 */ /* 0x000fce0008000f00 */
.L_x_208:
[----:B-1----:R1:W2:Y:S02]  /*9370*/  SYNCS.PHASECHK.TRANS64.TRYWAIT P0, [R0+URZ], R3 ;  /* 0x00000003000075a7 */ /* 0x0022a400080011ff */
[----:B--2---:R-:W-:Y:S05]  /*9380*/  @!P0 NANOSLEEP.SYNCS 0x989680 ;  /* 0x009896800000895d */ /* 0x004fea0003900000 */
[----:B------:R-:W2:Y:S02]  /*9390*/  @!P0 SYNCS.PHASECHK.TRANS64 P0, [R0+URZ], R3 ;  /* 0x00000003000085a7 */ /* 0x000ea400080010ff */
[----:B--2---:R-:W-:Y:S05]  /*93a0*/  @!P0 BRA `(.L_x_208) ;  /* 0xfffffffc00f08947 */ /* 0x004fea000383ffff */
[----:B------:R-:W-:Y:S05]  /*93b0*/  BRA `(.L_x_209) ;  /* 0xffffffb000e47947 */ /* 0x000fea000383ffff */
.L_x_98:
[----:B------:R-:W-:-:S07]  /*93c0*/  MOV R0, UR8 ;  /* 0x0000000800007c02 */ /* 0x000fce0008000f00 */
.L_x_210:
[----:B-1----:R1:W2:Y:S02]  /*93d0*/  SYNCS.PHASECHK.TRANS64.TRYWAIT P1, [R0+URZ+0x200], R2 ;  /* 0x00020002000075a7 */ /* 0x0022a400080211ff */
[----:B--2---:R-:W-:Y:S05]  /*93e0*/  @!P1 NANOSLEEP.SYNCS 0x989680 ;  /* 0x009896800000995d */ /* 0x004fea0003900000 */
[----:B------:R-:W2:Y:S02]  /*93f0*/  @!P1 SYNCS.PHASECHK.TRANS64 P1, [R0+URZ+0x200], R2 ;  /* 0x00020002000095a7 */ /* 0x000ea400080210ff */
[----:B--2---:R-:W-:Y:S05]  /*9400*/  @!P1 BRA `(.L_x_210) ;  /* 0xfffffffc00f09947 */ /* 0x004fea000383ffff */
[----:B------:R-:W-:Y:S05]  /*9410*/  BRA `(.L_x_211) ;  /* 0xffffffb400307947 */ /* 0x000fea000383ffff */
.L_x_103:
[----:B--2---:R2:W4:Y:S02]  /*9420*/  SYNCS.PHASECHK.TRANS64.TRYWAIT P0, [R0+URZ+0x180], R2 ;  /* 0x00018002000075a7 */ /* 0x00452400080011ff */
[----:B----4-:R-:W-:Y:S05]  /*9430*/  @!P0 NANOSLEEP.SYNCS 0x989680 ;  /* 0x009896800000895d */ /* 0x010fea0003900000 */
[----:B------:R-:W4:Y:S02]  /*9440*/  @!P0 SYNCS.PHASECHK.TRANS64 P0, [R0+URZ+0x180], R2 ;  /* 0x00018002000085a7 */ /* 0x000f2400080010ff */
[----:B----4-:R-:W-:Y:S05]  /*9450*/  @!P0 BRA `(.L_x_103) ;  /* 0xfffffffc00f08947 */ /* 0x010fea000383ffff */
[----:B------:R-:W-:Y:S05]  /*9460*/  BRA `(.L_x_212) ;  /* 0xffffffb800347947 */ /* 0x000fea000383ffff */
.L_x_106:
[----:B------:R-:W-:Y:S07]  /*9470*/  MOV R0, UR6 ;  /* 0x0000000600007c02 */ /* 0x000fee0008000f00 */
.L_x_213:
[----:B--2---:R2:W4:Y:S02]  /*9480*/  SYNCS.PHASECHK.TRANS64.TRYWAIT P0, [R0+URZ+0x178], R2 ;  /* 0x00017802000075a7 */ /* 0x00452400080011ff */
[----:B----4-:R-:W-:Y:S05]  /*9490*/  @!P0 NANOSLEEP.SYNCS 0x989680 ;  /* 0x009896800000895d */ /* 0x010fea0003900000 */
[----:B------:R-:W4:Y:S02]  /*94a0*/  @!P0 SYNCS.PHASECHK.TRANS64 P0, [R0+URZ+0x178], R2 ;  /* 0x00017802000085a7 */ /* 0x000f2400080010ff */
[----:B----4-:R-:W-:Y:S05]  /*94b0*/  @!P0 BRA `(.L_x_213) ;  /* 0xfffffffc00f08947 */ /* 0x010fea000383ffff */
[----:B------:R-:W-:Y:S05]  /*94c0*/  BRA `(.L_x_105) ;  /* 0xffffffbc00147947 */ /* 0x000fea000383ffff */
.L_x_109:
[----:B------:R-:W-:Y:S07]  /*94d0*/  MOV R0, UR15 ;  /* 0x0000000f00007c02 */ /* 0x000fee0008000f00 */
.L_x_214:
[----:B-1----:R1:W2:Y:S02]  /*94e0*/  SYNCS.PHASECHK.TRANS64.TRYWAIT P0, [R0+URZ+0x158], R9 ;  /* 0x00015809000075a7 */ /* 0x0022a400080011ff */
[----:B--2---:R-:W-:Y:S05]  /*94f0*/  @!P0 NANOSLEEP.SYNCS 0x989680 ;  /* 0x009896800000895d */ /* 0x004fea0003900000 */
[----:B------:R-:W2:Y:S02]  /*9500*/  @!P0 SYNCS.PHASECHK.TRANS64 P0, [R0+URZ+0x158], R9 ;  /* 0x00015809000085a7 */ /* 0x000ea400080010ff */
[----:B--2---:R-:W-:Y:S05]  /*9510*/  @!P0 BRA `(.L_x_214) ;  /* 0xfffffffc00f08947 */ /* 0x004fea000383ffff */
[----:B------:R-:W-:Y:S05]  /*9520*/  BRA `(.L_x_215) ;  /* 0xffffffbc008c7947 */ /* 0x000fea000383ffff */
.L_x_110:
[----:B------:R-:W-:Y:S07]  /*9530*/  MOV R0, UR13 ;  /* 0x0000000d00007c02 */ /* 0x000fee0008000f00 */
.L_x_216:
[----:B-1----:R1:W2:Y:S02]  /*9540*/  SYNCS.PHASECHK.TRANS64.TRYWAIT P0, [R0+URZ+0x158], R14 ;  /* 0x0001580e000075a7 */ /* 0x0022a400080011ff */
[----:B--2---:R-:W-:Y:S05]  /*9550*/  @!P0 NANOSLEEP.SYNCS 0x989680 ;  /* 0x009896800000895d */ /* 0x004fea0003900000 */
[----:B------:R-:W2:Y:S02]  /*9560*/  @!P0 SYNCS.PHASECHK.TRANS64 P0, [R0+URZ+0x158], R14 ;  /* 0x0001580e000085a7 */ /* 0x000ea400080010ff */
[----:B--2---:R-:W-:Y:S05]  /*9570*/  @!P0 BRA `(.L_x_216) ;  /* 0xfffffffc00f08947 */ /* 0x004fea000383ffff */
[----:B------:R-:W-:Y:S05]  /*9580*/  BRA `(.L_x_217) ;  /* 0xffffffc0002c7947 */ /* 0x000fea000383ffff */
.L_x_112:
[----:B------:R-:W-:-:S07]  /*9590*/  MOV R0, UR4 ;  /* 0x0000000400007c02 */ /* 0x000fce0008000f00 */
.L_x_218:
[----:B-1----:R1:W4:Y:S02]  /*95a0*/  SYNCS.PHASECHK.TRANS64.TRYWAIT P0, [R0+URZ], R2 ;  /* 0x00000002000075a7 */ /* 0x00232400080011ff */
[----:B----4-:R-:W-:Y:S05]  /*95b0*/  @!P0 NANOSLEEP.SYNCS 0x989680 ;  /* 0x009896800000895d */ /* 0x010fea0003900000 */
[----:B------:R-:W4:Y:S02]  /*95c0*/  @!P0 SYNCS.PHASECHK.TRANS64 P0, [R0+URZ], R2 ;  /* 0x00000002000085a7 */ /* 0x000f2400080010ff */
[----:B----4-:R-:W-:Y:S05]  /*95d0*/  @!P0 BRA `(.L_x_218) ;  /* 0xfffffffc00f08947 */ /* 0x010fea000383ffff */
[----:B------:R-:W-:Y:S05]  /*95e0*/  BRA `(.L_x_219) ;  /* 0xffffffc000b87947 */ /* 0x000fea000383ffff */
.L_x_113:
[----:B------:R-:W-:-:S07]  /*95f0*/  MOV R0, UR4 ;  /* 0x0000000400007c02 */ /* 0x000fce0008000f00 */
.L_x_220:
[----:B-1----:R1:W4:Y:S02]  /*9600*/  SYNCS.PHASECHK.TRANS64.TRYWAIT P0, [R0+URZ], R2 ;  /* 0x00000002000075a7 */ /* 0x00232400080011ff */
[----:B----4-:R-:W-:Y:S05]  /*9610*/  @!P0 NANOSLEEP.SYNCS 0x989680 ;  /* 0x009896800000895d */ /* 0x010fea0003900000 */
[----:B------:R-:W4:Y:S02]  /*9620*/  @!P0 SYNCS.PHASECHK.TRANS64 P0, [R0+URZ], R2 ;  /* 0x00000002000085a7 */ /* 0x000f2400080010ff */
[----:B----4-:R-:W-:Y:S05]  /*9630*/  @!P0 BRA `(.L_x_220) ;  /* 0xfffffffc00f08947 */ /* 0x010fea000383ffff */
[----:B------:R-:W-:Y:S05]  /*9640*/  BRA `(.L_x_221) ;  /* 0xffffffc000c47947 */ /* 0x000fea000383ffff */
.L_x_115:
[----:B--2---:R2:W4:Y:S02]  /*9650*/  SYNCS.PHASECHK.TRANS64.TRYWAIT P0, [R0+URZ+0x180], R2 ;  /* 0x00018002000075a7 */ /* 0x00452400080011ff */
[----:B----4-:R-:W-:Y:S05]  /*9660*/  @!P0 NANOSLEEP.SYNCS 0x989680 ;  /* 0x009896800000895d */ /* 0x010fea0003900000 */
[----:B------:R-:W4:Y:S02]  /*9670*/  @!P0 SYNCS.PHASECHK.TRANS64 P0, [R0+URZ+0x180], R2 ;  /* 0x00018002000085a7 */ /* 0x000f2400080010ff */
[----:B----4-:R-:W-:Y:S05]  /*9680*/  @!P0 BRA `(.L_x_115) ;  /* 0xfffffffc00f08947 */ /* 0x010fea000383ffff */
[----:B------:R-:W-:Y:S05]  /*9690*/  BRA `(.L_x_222) ;  /* 0xffffffc400a87947 */ /* 0x000fea000383ffff */
.L_x_125:
[----:B-1----:R1:W3:Y:S02]  /*96a0*/  SYNCS.PHASECHK.TRANS64.TRYWAIT P1, [R0+URZ+0x140], R3 ;  /* 0x00014003000075a7 */ /* 0x0022e400080211ff */
[----:B---3--:R-:W-:Y:S05]  /*96b0*/  @!P1 NANOSLEEP.SYNCS 0x989680 ;  /* 0x009896800000995d */ /* 0x008fea0003900000 */
[----:B------:R-:W3:Y:S02]  /*96c0*/  @!P1 SYNCS.PHASECHK.TRANS64 P1, [R0+URZ+0x140], R3 ;  /* 0x00014003000095a7 */ /* 0x000ee400080210ff */
[----:B---3--:R-:W-:Y:S05]  /*96d0*/  @!P1 BRA `(.L_x_125) ;  /* 0xfffffffc00f09947 */ /* 0x008fea000383ffff */
[----:B------:R-:W-:Y:S05]  /*96e0*/  BRA `(.L_x_124) ;  /* 0xffffffd000d87947 */ /* 0x000fea000383ffff */
.L_x_127:
[----:B-1----:R1:W4:Y:S02]  /*96f0*/  SYNCS.PHASECHK.TRANS64.TRYWAIT P0, [R106+URZ+0x1a0], R2 ;  /* 0x0001a0026a0075a7 */ /* 0x00232400080011ff */
[----:B----4-:R-:W-:Y:S05]  /*9700*/  @!P0 NANOSLEEP.SYNCS 0x989680 ;  /* 0x009896800000895d */ /* 0x010fea0003900000 */
[----:B------:R-:W4:Y:S02]  /*9710*/  @!P0 SYNCS.PHASECHK.TRANS64 P0, [R106+URZ+0x1a0], R2 ;  /* 0x0001a0026a0085a7 */ /* 0x000f2400080010ff */
[----:B----4-:R-:W-:Y:S05]  /*9720*/  @!P0 BRA `(.L_x_127) ;  /* 0xfffffffc00f08947 */ /* 0x010fea000383ffff */
[----:B------:R-:W-:Y:S05]  /*9730*/  BRA `(.L_x_126) ;  /* 0xffffffd400107947 */ /* 0x000fea000383ffff */
.L_x_138:
[----:B--2---:R2:W4:Y:S02]  /*9740*/  SYNCS.PHASECHK.TRANS64.TRYWAIT P0, [R2+URZ+0x140], R71 ;  /* 0x00014047020075a7 */ /* 0x00452400080011ff */
[----:B----4-:R-:W-:Y:S05]  /*9750*/  @!P0 NANOSLEEP.SYNCS 0x989680 ;  /* 0x009896800000895d */ /* 0x010fea0003900000 */
[----:B------:R-:W4:Y:S02]  /*9760*/  @!P0 SYNCS.PHASECHK.TRANS64 P0, [R2+URZ+0x140], R71 ;  /* 0x00014047020085a7 */ /* 0x000f2400080010ff */
[----:B----4-:R-:W-:Y:S05]  /*9770*/  @!P0 BRA `(.L_x_138) ;  /* 0xfffffffc00f08947 */ /* 0x010fea000383ffff */
[----:B------:R-:W-:Y:S05]  /*9780*/  BRA `(.L_x_137) ;  /* 0xffffffdc00f87947 */ /* 0x000fea000383ffff */
        .weak           $__internal_0_$__cuda_sm10x_tcgen05_guardrail_trap_col_being_dealloced_not_returned_by_alloc
        .type           $__internal_0_$__cuda_sm10x_tcgen05_guardrail_trap_col_being_dealloced_not_returned_by_alloc,@function
        .size           $__internal_0_$__cuda_sm10x_tcgen05_guardrail_trap_col_being_dealloced_not_returned_by_alloc,($__internal_1_$__cuda_sm10x_tcgen05_guardrail_trap_phase_invalid_during_alloc - $__internal_0_$__cuda_sm10x_tcgen05_guardrail_trap_col_being_dealloced_not_returned_by_alloc)
$__internal_0_$__cuda_sm10x_tcgen05_guardrail_trap_col_being_dealloced_not_returned_by_alloc:
[----:B------:R-:W-:Y:S05]  /*9790*/  BPT.TRAP 0x1 ;  /* 0x000000040000795c */ /* 0x000fea0000300000 */
[----:B------:R-:W-:-:S04]  /*97a0*/  HFMA2 R3, -RZ, RZ, 0, 0 ;  /* 0x00000000ff037431 */ /* 0x000fc800000001ff */
[----:B------:R-:W-:Y:S05]  /*97b0*/  RET.REL.NODEC R2 `(_ZN7cutlass13device_kernelINS_4gemm6kernel13GemmUniversalIN4cute5tupleIJiiiiEEENS1_10collective13CollectiveMmaINS1_35MainloopSm100TmaUmmaWarpSpecializedILi20ELi2ELi4ENS5_IJNS4_1CILi2EEENSA_ILi1EEESC_EEEEENS5_IJNSA_ILi256EEENSA_ILi64EEENSA_ILi32EEEEEENS_10bfloat16_tENS5_IJlSC_lEEESJ_SK_NS4_8TiledMMAINS4_8MMA_AtomIJNS4_26SM100_MMA_F16BF16_2x1SM_SSISJ_SJ_fLi256ELi64ELNS4_4UMMA5MajorE0ELSP_0ELNSO_7ScaleInE0ELSQ_0EEEEEENS4_6LayoutINS5_IJSC_SC_SC_EEENS5_IJNSA_ILi0EEESV_SV_EEEEENS5_IJNS4_10UnderscoreESY_SY_EEEEENS4_18SM100_TMA_2SM_LOADENS4_14ComposedLayoutINS4_7SwizzleILi2ELi4ELi3EEENS4_18smem_ptr_flag_bitsILi16EEENST_INS5_IJNSA_ILi8EEESH_EEENS5_IJSH_SC_EEEEEEEvNS4_8identityES11_S1B_vS1C_EENS_8epilogue10collective18CollectiveEpilogueINS1E_23Sm100TmaWarpSpecializedILi3ELi2ELi32ELb1ELb0EEEJNS5_IJNSA_ILi128EEESG_SH_EEENS5_IJNST_IS1J_SC_EENST_ISH_SC_EEEEESJ_SK_SJ_SK_NS1E_6fusion15FusionCallbacksIS1I_NS1O_17LinearCombinationISJ_fSJ_fLNS_15FloatRoundStyleE2EEES1K_S1N_JEEENS4_5SM1004TMEM4LOAD26SM100_TMEM_LOAD_32dp32b32xENS4_13SM90_TMA_LOADES1B_NS4_39AutoVectorizingCopyWithAssumedAlignmentILi128EEENS4_14SM90_TMA_STOREES1B_S20_S20_EEEvvEEEEvNT_6ParamsE) ;  /* 0xffffff6802107950 */ /* 0x000fea0003c3ffff */
        .weak           $__internal_1_$__cuda_sm10x_tcgen05_guardrail_trap_phase_invalid_during_alloc
        .type           $__internal_1_$__cuda_sm10x_tcgen05_guardrail_trap_phase_invalid_during_alloc,@function
        .size           $__internal_1_$__cuda_sm10x_tcgen05_guardrail_trap_phase_invalid_during_alloc,($__internal_2_$__cuda_sm10x_tcgen05_guardrail_trap_unallocated_columns_being_dealloced - $__internal_1_$__cuda_sm10x_tcgen05_guardrail_trap_phase_invalid_during_alloc)
$__internal_1_$__cuda_sm10x_tcgen05_guardrail_trap_phase_invalid_during_alloc:
[----:B------:R-:W-:Y:S05]  /*97c0*/  BPT.TRAP 0x1 ;  /* 0x000000040000795c */ /* 0x000fea0000300000 */
[----:B------:R-:W-:-:S04]  /*97d0*/  MOV R3, 0x0 ;  /* 0x0000000000037802 */ /* 0x000fc80000000f00 */
[----:B------:R-:W-:Y:S05]  /*97e0*/  RET.REL.NODEC R2 `(_ZN7cutlass13device_kernelINS_4gemm6kernel13GemmUniversalIN4cute5tupleIJiiiiEEENS1_10collective13CollectiveMmaINS1_35MainloopSm100TmaUmmaWarpSpecializedILi20ELi2ELi4ENS5_IJNS4_1CILi2EEENSA_ILi1EEESC_EEEEENS5_IJNSA_ILi256EEENSA_ILi64EEENSA_ILi32EEEEEENS_10bfloat16_tENS5_IJlSC_lEEESJ_SK_NS4_8TiledMMAINS4_8MMA_AtomIJNS4_26SM100_MMA_F16BF16_2x1SM_SSISJ_SJ_fLi256ELi64ELNS4_4UMMA5MajorE0ELSP_0ELNSO_7ScaleInE0ELSQ_0EEEEEENS4_6LayoutINS5_IJSC_SC_SC_EEENS5_IJNSA_ILi0EEESV_SV_EEEEENS5_IJNS4_10UnderscoreESY_SY_EEEEENS4_18SM100_TMA_2SM_LOADENS4_14ComposedLayoutINS4_7SwizzleILi2ELi4ELi3EEENS4_18smem_ptr_flag_bitsILi16EEENST_INS5_IJNSA_ILi8EEESH_EEENS5_IJSH_SC_EEEEEEEvNS4_8identityES11_S1B_vS1C_EENS_8epilogue10collective18CollectiveEpilogueINS1E_23Sm100TmaWarpSpecializedILi3ELi2ELi32ELb1ELb0EEEJNS5_IJNSA_ILi128EEESG_SH_EEENS5_IJNST_IS1J_SC_EENST_ISH_SC_EEEEESJ_SK_SJ_SK_NS1E_6fusion15FusionCallbacksIS1I_NS1O_17LinearCombinationISJ_fSJ_fLNS_15FloatRoundStyleE2EEES1K_S1N_JEEENS4_5SM1004TMEM4LOAD26SM100_TMEM_LOAD_32dp32b32xENS4_13SM90_TMA_LOADES1B_NS4_39AutoVectorizingCopyWithAssumedAlignmentILi128EEENS4_14SM90_TMA_STOREES1B_S20_S20_EEEvvEEEEvNT_6ParamsE) ;  /* 0xffffff6802047950 */ /* 0x000fea0003c3ffff */
        .weak           $__internal_2_$__cuda_sm10x_tcgen05_guardrail_trap_unallocated_columns_being_dealloced
        .type           $__internal_2_$__cuda_sm10x_tcgen05_guardrail_trap_unallocated_columns_being_dealloced,@function
        .size           $__internal_2_$__cuda_sm10x_tcgen05_guardrail_trap_unallocated_columns_being_dealloced,(.L_x_224 - $__internal_2_$__cuda_sm10x_tcgen05_guardrail_trap_unallocated_columns_being_dealloced)
$__internal_2_$__cuda_sm10x_tcgen05_guardrail_trap_unallocated_columns_being_dealloced:
[----:B------:R-:W-:Y:S05]  /*97f0*/  BPT.TRAP 0x1 ;  /* 0x000000040000795c */ /* 0x000fea0000300000 */
[----:B------:R-:W-:-:S04]  /*9800*/  HFMA2 R3, -RZ, RZ, 0, 0 ;  /* 0x00000000ff037431 */ /* 0x000fc800000001ff */
[----:B------:R-:W-:Y:S05]  /*9810*/  RET.REL.NODEC R2 `(_ZN7cutlass13device_kernelINS_4gemm6kernel13GemmUniversalIN4cute5tupleIJiiiiEEENS1_10collective13CollectiveMmaINS1_35MainloopSm100TmaUmmaWarpSpecializedILi20ELi2ELi4ENS5_IJNS4_1CILi2EEENSA_ILi1EEESC_EEEEENS5_IJNSA_ILi256EEENSA_ILi64EEENSA_ILi32EEEEEENS_10bfloat16_tENS5_IJlSC_lEEESJ_SK_NS4_8TiledMMAINS4_8MMA_AtomIJNS4_26SM100_MMA_F16BF16_2x1SM_SSISJ_SJ_fLi256ELi64ELNS4_4UMMA5MajorE0ELSP_0ELNSO_7ScaleInE0ELSQ_0EEEEEENS4_6LayoutINS5_IJSC_SC_SC_EEENS5_IJNSA_ILi0EEESV_SV_EEEEENS5_IJNS4_10UnderscoreESY_SY_EEEEENS4_18SM100_TMA_2SM_LOADENS4_14ComposedLayoutINS4_7SwizzleILi2ELi4ELi3EEENS4_18smem_ptr_flag_bitsILi16EEENST_INS5_IJNSA_ILi8EEESH_EEENS5_IJSH_SC_EEEEEEEvNS4_8identityES11_S1B_vS1C_EENS_8epilogue10collective18CollectiveEpilogueINS1E_23Sm100TmaWarpSpecializedILi3ELi2ELi32ELb1ELb0EEEJNS5_IJNSA_ILi128EEESG_SH_EEENS5_IJNST_IS1J_SC_EENST_ISH_SC_EEEEESJ_SK_SJ_SK_NS1E_6fusion15FusionCallbacksIS1I_NS1O_17LinearCombinationISJ_fSJ_fLNS_15FloatRoundStyleE2EEES1K_S1N_JEEENS4_5SM1004TMEM4LOAD26SM100_TMEM_LOAD_32dp32b32xENS4_13SM90_TMA_LOADES1B_NS4_39AutoVectorizingCopyWithAssumedAlignmentILi128EEENS4_14SM90_TMA_STOREES1B_S20_S20_EEEvvEEEEvNT_6ParamsE) ;  /* 0xffffff6402f87950 */ /* 0x000fea0003c3ffff */
.L_x_223:
[----:B------:R-:W-:-:S00]  /*9820*/  BRA `(.L_x_223) ;  /* 0xfffffffc00fc7947 */ /* 0x000fc0000383ffff */
[----:B------:R-:W-:-:S00]  /*9830*/  NOP ;  /* 0x0000000000007918 */ /* 0x000fc00000000000 */
        /* <DEDUP_REMOVED lines=12> */
.L_x_224:


//--------------------- .nv.global.init           --------------------------
	.section	.nv.global.init,"aw",@progbits
.nv.global.init:
	.type		$str$27,@object
	.size		$str$27,($str$28 - $str$27)
$str$27:
        /*0000*/ 	.byte	0x28, 0x61, 0x64, 0x64, 0x72, 0x65, 0x73, 0x73, 0x20, 0x26, 0x20, 0x6d, 0x61, 0x73, 0x6b, 0x29
        /*0010*/ 	.byte	0x20, 0x3d, 0x3d, 0x20, 0x30, 0x00
	.type		$str$28,@object
	.size		$str$28,($str$26 - $str$28)
$str$28:
        /*0016*/ 	.byte	0x2f, 0x74, 0x6d, 0x70, 0x2f, 0x63, 0x75, 0x74, 0x6c, 0x61, 0x73, 0x73, 0x5f, 0x73, 0x77, 0x65
        /*0026*/ 	.byte	0x65, 0x70, 0x5f, 0x73, 0x72, 0x63, 0x2f, 0x69, 0x6e, 0x63, 0x6c, 0x75, 0x64, 0x65, 0x2f, 0x63
        /*0036*/ 	.byte	0x75, 0x74, 0x65, 0x2f, 0x70, 0x6f, 0x69, 0x6e, 0x74, 0x65, 0x72, 0x5f, 0x66, 0x6c, 0x61, 0x67
        /*0046*/ 	.byte	0x67, 0x65, 0x64, 0x2e, 0x68, 0x70, 0x70, 0x00
	.type		$str$26,@object
	.size		$str$26,($str$25 - $str$26)
$str$26:
        /*004e*/ 	.byte	0x2f, 0x74, 0x6d, 0x70, 0x2f, 0x63, 0x75, 0x74, 0x6c, 0x61, 0x73, 0x73, 0x5f, 0x73, 0x77, 0x65
        /*005e*/ 	.byte	0x65, 0x70, 0x5f, 0x73, 0x72, 0x63, 0x2f, 0x69, 0x6e, 0x63, 0x6c, 0x75, 0x64, 0x65, 0x2f, 0x63
        /*006e*/ 	.byte	0x75, 0x74, 0x65, 0x2f, 0x61, 0x74, 0x6f, 0x6d, 0x2f, 0x63, 0x6f, 0x70, 0x79, 0x5f, 0x74, 0x72
        /*007e*/ 	.byte	0x61, 0x69, 0x74, 0x73, 0x5f, 0x73, 0x6d, 0x31, 0x30, 0x30, 0x2e, 0x68, 0x70, 0x70, 0x00
	.type		$str$25,@object
	.size		$str$25,(__unnamed_1 - $str$25)
$str$25:
        /*008d*/ 	.byte	0x28, 0x28, 0x75, 0x69, 0x6e, 0x74, 0x33, 0x32, 0x5f, 0x74, 0x28, 0x74, 0x68, 0x72, 0x65, 0x61
        /*009d*/ 	.byte	0x64, 0x49, 0x64, 0x78, 0x2e, 0x78, 0x29, 0x20, 0x2f, 0x20, 0x33, 0x32, 0x29, 0x20, 0x25, 0x20
        /*00ad*/ 	.byte	0x34, 0x29, 0x20, 0x3d, 0x3d, 0x20, 0x28, 0x28, 0x28, 0x74, 0x6d, 0x65, 0x6d, 0x5f, 0x61, 0x64
        /*00bd*/ 	.byte	0x64, 0x72, 0x20, 0x3e, 0x3e, 0x20, 0x31, 0x36, 0x29, 0x20, 0x2f, 0x20, 0x33, 0x32, 0x29, 0x20
        /*00cd*/ 	.byte	0x25, 0x20, 0x34, 0x29, 0x00
	.type		__unnamed_1,@object
	.size		__unnamed_1,(__unnamed_2 - __unnamed_1)
__unnamed_1:
        /*00d2*/ 	.byte	0x61, 0x75, 0x74, 0x6f, 0x20, 0x63, 0x75, 0x74, 0x65, 0x3a, 0x3a, 0x61, 0x73, 0x5f, 0x70, 0x6f
        /* <DEDUP_REMOVED lines=24> */
        /*0262*/ 	.byte	0x34, 0x30, 0x39, 0x36, 0x3e, 0x3e, 0x3e, 0x3e, 0x5d, 0x00
	.type		__unnamed_2,@object
	.size		__unnamed_2,(.L_2 - __unnamed_2)
__unnamed_2:
        /* <DEDUP_REMOVED lines=42> */
        /*050c*/ 	.byte	0x3e, 0x3e, 0x5d, 0x00
.L_2:


//--------------------- .nv.shared._ZN7cutlass13device_kernelINS_4gemm6kernel13GemmUniversalIN4cute5tupleIJiiiiEEENS1_10collective13CollectiveMmaINS1_35MainloopSm100TmaUmmaWarpSpecializedILi20ELi2ELi4ENS5_IJNS4_1CILi2EEENSA_ILi1EEESC_EEEEENS5_IJNSA_ILi256EEENSA_ILi64EEENSA_ILi32EEEEEENS_10bfloat16_tENS5_IJlSC_lEEESJ_SK_NS4_8TiledMMAINS4_8MMA_AtomIJNS4_26SM100_MMA_F16BF16_2x1SM_SSISJ_SJ_fLi256ELi64ELNS4_4UMMA5MajorE0ELSP_0ELNSO_7ScaleInE0ELSQ_0EEEEEENS4_6LayoutINS5_IJSC_SC_SC_EEENS5_IJNSA_ILi0EEESV_SV_EEEEENS5_IJNS4_10UnderscoreESY_SY_EEEEENS4_18SM100_TMA_2SM_LOADENS4_14ComposedLayoutINS4_7SwizzleILi2ELi4ELi3EEENS4_18smem_ptr_flag_bitsILi16EEENST_INS5_IJNSA_ILi8EEESH_EEENS5_IJSH_SC_EEEEEEEvNS4_8identityES11_S1B_vS1C_EENS_8epilogue10collective18CollectiveEpilogueINS1E_23Sm100TmaWarpSpecializedILi3ELi2ELi32ELb1ELb0EEEJNS5_IJNSA_ILi128EEESG_SH_EEENS5_IJNST_IS1J_SC_EENST_ISH_SC_EEEEESJ_SK_SJ_SK_NS1E_6fusion15FusionCallbacksIS1I_NS1O_17LinearCombinationISJ_fSJ_fLNS_15FloatRoundStyleE2EEES1K_S1N_JEEENS4_5SM1004TMEM4LOAD26SM100_TMEM_LOAD_32dp32b32xENS4_13SM90_TMA_LOADES1B_NS4_39AutoVectorizingCopyWithAssumedAlignmentILi128EEENS4_14SM90_TMA_STOREES1B_S20_S20_EEEvvEEEEvNT_6ParamsE --------------------------
	.section	.nv.shared._ZN7cutlass13device_kernelINS_4gemm6kernel13GemmUniversalIN4cute5tupleIJiiiiEEENS1_10collective13CollectiveMmaINS1_35MainloopSm100TmaUmmaWarpSpecializedILi20ELi2ELi4ENS5_IJNS4_1CILi2EEENSA_ILi1EEESC_EEEEENS5_IJNSA_ILi256EEENSA_ILi64EEENSA_ILi32EEEEEENS_10bfloat16_tENS5_IJlSC_lEEESJ_SK_NS4_8TiledMMAINS4_8MMA_AtomIJNS4_26SM100_MMA_F16BF16_2x1SM_SSISJ_SJ_fLi256ELi64ELNS4_4UMMA5MajorE0ELSP_0ELNSO_7ScaleInE0ELSQ_0EEEEEENS4_6LayoutINS5_IJSC_SC_SC_EEENS5_IJNSA_ILi0EEESV_SV_EEEEENS5_IJNS4_10UnderscoreESY_SY_EEEEENS4_18SM100_TMA_2SM_LOADENS4_14ComposedLayoutINS4_7SwizzleILi2ELi4ELi3EEENS4_18smem_ptr_flag_bitsILi16EEENST_INS5_IJNSA_ILi8EEESH_EEENS5_IJSH_SC_EEEEEEEvNS4_8identityES11_S1B_vS1C_EENS_8epilogue10collective18CollectiveEpilogueINS1E_23Sm100TmaWarpSpecializedILi3ELi2ELi32ELb1ELb0EEEJNS5_IJNSA_ILi128EEESG_SH_EEENS5_IJNST_IS1J_SC_EENST_ISH_SC_EEEEESJ_SK_SJ_SK_NS1E_6fusion15FusionCallbacksIS1I_NS1O_17LinearCombinationISJ_fSJ_fLNS_15FloatRoundStyleE2EEES1K_S1N_JEEENS4_5SM1004TMEM4LOAD26SM100_TMEM_LOAD_32dp32b32xENS4_13SM90_TMA_LOADES1B_NS4_39AutoVectorizingCopyWithAssumedAlignmentILi128EEENS4_14SM90_TMA_STOREES1B_S20_S20_EEEvvEEEEvNT_6ParamsE,"aw",@nobits
	.sectionflags	@""
	.align	16
	.zero		1024


//--------------------- .nv.shared.reserved.0     --------------------------
	.section	.nv.shared.reserved.0,"aw",@nobits
	.weak		__nv_reservedSMEM_offset_0_alias
	.size		__nv_reservedSMEM_offset_0_alias, 0, 64
	.other		__nv_reservedSMEM_offset_0_alias,@"STO_CUDA_RESERVED_SHARED STV_DEFAULT"
__nv_reservedSMEM_offset_0_alias:
	.zero		0
.nv.shared.reserved.0:
	.zero		64
	.weak		__nv_reservedSMEM_tcgen05_partition
	.type		__nv_reservedSMEM_tcgen05_partition,@object
	.size		__nv_reservedSMEM_tcgen05_partition,(.L_0 - __nv_reservedSMEM_tcgen05_partition)
__nv_reservedSMEM_tcgen05_partition:
	.zero		32
.L_0:


//--------------------- .nv.global                --------------------------
	.section	.nv.global,"aw",@nobits
.nv.global:
	.type		_ZN40_INTERNAL_98a0a7c0_4_k_cu_33854ff9_159444cute1_E,@object
	.size		_ZN40_INTERNAL_98a0a7c0_4_k_cu_33854ff9_159444cute1_E,(_ZN40_INTERNAL_98a0a7c0_4_k_cu_33854ff9_159444cuda3std3__45__cpo6cbeginE - _ZN40_INTERNAL_98a0a7c0_4_k_cu_33854ff9_159444cute1_E)
_ZN40_INTERNAL_98a0a7c0_4_k_cu_33854ff9_159444cute1_E:
	.zero		1
	.type		_ZN40_INTERNAL_98a0a7c0_4_k_cu_33854ff9_159444cuda3std3__45__cpo6cbeginE,@object
	.size		_ZN40_INTERNAL_98a0a7c0_4_k_cu_33854ff9_159444cuda3std3__45__cpo6cbeginE,(_ZN40_INTERNAL_98a0a7c0_4_k_cu_33854ff9_159444cuda3std3__48in_placeE - _ZN40_INTERNAL_98a0a7c0_4_k_cu_33854ff9_159444cuda3std3__45__cpo6cbeginE)
_ZN40_INTERNAL_98a0a7c0_4_k_cu_33854ff9_159444cuda3std3__45__cpo6cbeginE:
	.zero		1
	.type		_ZN40_INTERNAL_98a0a7c0_4_k_cu_33854ff9_159444cuda3std3__48in_placeE,@object
	.size		_ZN40_INTERNAL_98a0a7c0_4_k_cu_33854ff9_159444cuda3std3__48in_placeE,(_ZN40_INTERNAL_98a0a7c0_4_k_cu_33854ff9_159444cuda3std6ranges3__45__cpo9iter_moveE - _ZN40_INTERNAL_98a0a7c0_4_k_cu_33854ff9_159444cuda3std3__48in_placeE)
_ZN40_INTERNAL_98a0a7c0_4_k_cu_33854ff9_159444cuda3std3__48in_placeE:
	.zero		1
	.type		_ZN40_INTERNAL_98a0a7c0_4_k_cu_33854ff9_159444cuda3std6ranges3__45__cpo9iter_moveE,@object
	.size		_ZN40_INTERNAL_98a0a7c0_4_k_cu_33854ff9_159444cuda3std6ranges3__45__cpo9iter_moveE,(_ZN40_INTERNAL_98a0a7c0_4_k_cu_33854ff9_159444cuda3std3__45__cpo5beginE - _ZN40_INTERNAL_98a0a7c0_4_k_cu_33854ff9_159444cuda3std6ranges3__45__cpo9iter_moveE)
_ZN40_INTERNAL_98a0a7c0_4_k_cu_33854ff9_159444cuda3std6ranges3__45__cpo9iter_moveE:
	.zero		1
	.type		_ZN40_INTERNAL_98a0a7c0_4_k_cu_33854ff9_159444cuda3std3__45__cpo5beginE,@object
	.size		_ZN40_INTERNAL_98a0a7c0_4_k_cu_33854ff9_159444cuda3std3__45__cpo5beginE,(_ZN40_INTERNAL_98a0a7c0_4_k_cu_33854ff9_159444cuda3std3__442_GLOBAL__N__98a0a7c0_4_k_cu_33854ff9_159446ignoreE - _ZN40_INTERNAL_98a0a7c0_4_k_cu_33854ff9_159444cuda3std3__45__cpo5beginE)
_ZN40_INTERNAL_98a0a7c0_4_k_cu_33854ff9_159444cuda3std3__45__cpo5beginE:
	.zero		1
	.type		_ZN40_INTERNAL_98a0a7c0_4_k_cu_33854ff9_159444cuda3std3__442_GLOBAL__N__98a0a7c0_4_k_cu_33854ff9_159446ignoreE,@object
	.size		_ZN40_INTERNAL_98a0a7c0_4_k_cu_33854ff9_159444cuda3std3__442_GLOBAL__N__98a0a7c0_4_k_cu_33854ff9_159446ignoreE,(_ZN40_INTERNAL_98a0a7c0_4_k_cu_33854ff9_159444cute7productE - _ZN40_INTERNAL_98a0a7c0_4_k_cu_33854ff9_159444cuda3std3__442_GLOBAL__N__98a0a7c0_4_k_cu_33854ff9_159446ignoreE)
_ZN40_INTERNAL_98a0a7c0_4_k_cu_33854ff9_159444cuda3std3__442_GLOBAL__N__98a0a7c0_4_k_cu_33854ff9_159446ignoreE:
	.zero		1
	.type		_ZN40_INTERNAL_98a0a7c0_4_k_cu_33854ff9_159444cute7productE,@object
	.size		_ZN40_INTERNAL_98a0a7c0_4_k_cu_33854ff9_159444cute7productE,(_ZN40_INTERNAL_98a0a7c0_4_k_cu_33854ff9_159444cuda3std3__45__cpo3endE - _ZN40_INTERNAL_98a0a7c0_4_k_cu_33854ff9_159444cute7productE)
_ZN40_INTERNAL_98a0a7c0_4_k_cu_33854ff9_159444cute7productE:
	.zero		1
	.type		_ZN40_INTERNAL_98a0a7c0_4_k_cu_33854ff9_159444cuda3std3__45__cpo3endE,@object
	.size		_ZN40_INTERNAL_98a0a7c0_4_k_cu_33854ff9_159444cuda3std3__45__cpo3endE,(_ZN40_INTERNAL_98a0a7c0_4_k_cu_33854ff9_159444cuda3std3__419piecewise_constructE - _ZN40_INTERNAL_98a0a7c0_4_k_cu_33854ff9_159444cuda3std3__45__cpo3endE)
_ZN40_INTERNAL_98a0a7c0_4_k_cu_33854ff9_159444cuda3std3__45__cpo3endE:
	.zero		1
	.type		_ZN40_INTERNAL_98a0a7c0_4_k_cu_33854ff9_159444cuda3std3__419piecewise_constructE,@object
	.size		_ZN40_INTERNAL_98a0a7c0_4_k_cu_33854ff9_159444cuda3std3__419piecewise_constructE,(_ZN40_INTERNAL_98a0a7c0_4_k_cu_33854ff9_159444cuda3std3__45__cpo4cendE - _ZN40_INTERNAL_98a0a7c0_4_k_cu_33854ff9_159444cuda3std3__419piecewise_constructE)
_ZN40_INTERNAL_98a0a7c0_4_k_cu_33854ff9_159444cuda3std3__419piecewise_constructE:
	.zero		1
	.type		_ZN40_INTERNAL_98a0a7c0_4_k_cu_33854ff9_159444cuda3std3__45__cpo4cendE,@object
	.size		_ZN40_INTERNAL_98a0a7c0_4_k_cu_33854ff9_159444cuda3std3__45__cpo4cendE,(_ZN40_INTERNAL_98a0a7c0_4_k_cu_33854ff9_159444cuda3std6ranges3__45__cpo4swapE - _ZN40_INTERNAL_98a0a7c0_4_k_cu_33854ff9_159444cuda3std3__45__cpo4cendE)
_ZN40_INTERNAL_98a0a7c0_4_k_cu_33854ff9_159444cuda3std3__45__cpo4cendE:
	.zero		1
	.type		_ZN40_INTERNAL_98a0a7c0_4_k_cu_33854ff9_159444cuda3std6ranges3__45__cpo4swapE,@object
	.size		_ZN40_INTERNAL_98a0a7c0_4_k_cu_33854ff9_159444cuda3std6ranges3__45__cpo4swapE,(.L_10 - _ZN40_INTERNAL_98a0a7c0_4_k_cu_33854ff9_159444cuda3std6ranges3__45__cpo4swapE)
_ZN40_INTERNAL_98a0a7c0_4_k_cu_33854ff9_159444cuda3std6ranges3__45__cpo4swapE:
	.zero		1
.L_10:


//--------------------- .nv.constant0._ZN7cutlass13device_kernelINS_4gemm6kernel13GemmUniversalIN4cute5tupleIJiiiiEEENS1_10collective13CollectiveMmaINS1_35MainloopSm100TmaUmmaWarpSpecializedILi20ELi2ELi4ENS5_IJNS4_1CILi2EEENSA_ILi1EEESC_EEEEENS5_IJNSA_ILi256EEENSA_ILi64EEENSA_ILi32EEEEEENS_10bfloat16_tENS5_IJlSC_lEEESJ_SK_NS4_8TiledMMAINS4_8MMA_AtomIJNS4_26SM100_MMA_F16BF16_2x1SM_SSISJ_SJ_fLi256ELi64ELNS4_4UMMA5MajorE0ELSP_0ELNSO_7ScaleInE0ELSQ_0EEEEEENS4_6LayoutINS5_IJSC_SC_SC_EEENS5_IJNSA_ILi0EEESV_SV_EEEEENS5_IJNS4_10UnderscoreESY_SY_EEEEENS4_18SM100_TMA_2SM_LOADENS4_14ComposedLayoutINS4_7SwizzleILi2ELi4ELi3EEENS4_18smem_ptr_flag_bitsILi16EEENST_INS5_IJNSA_ILi8EEESH_EEENS5_IJSH_SC_EEEEEEEvNS4_8identityES11_S1B_vS1C_EENS_8epilogue10collective18CollectiveEpilogueINS1E_23Sm100TmaWarpSpecializedILi3ELi2ELi32ELb1ELb0EEEJNS5_IJNSA_ILi128EEESG_SH_EEENS5_IJNST_IS1J_SC_EENST_ISH_SC_EEEEESJ_SK_SJ_SK_NS1E_6fusion15FusionCallbacksIS1I_NS1O_17LinearCombinationISJ_fSJ_fLNS_15FloatRoundStyleE2EEES1K_S1N_JEEENS4_5SM1004TMEM4LOAD26SM100_TMEM_LOAD_32dp32b32xENS4_13SM90_TMA_LOADES1B_NS4_39AutoVectorizingCopyWithAssumedAlignmentILi128EEENS4_14SM90_TMA_STOREES1B_S20_S20_EEEvvEEEEvNT_6ParamsE --------------------------
	.section	.nv.constant0._ZN7cutlass13device_kernelINS_4gemm6kernel13GemmUniversalIN4cute5tupleIJiiiiEEENS1_10collective13CollectiveMmaINS1_35MainloopSm100TmaUmmaWarpSpecializedILi20ELi2ELi4ENS5_IJNS4_1CILi2EEENSA_ILi1EEESC_EEEEENS5_IJNSA_ILi256EEENSA_ILi64EEENSA_ILi32EEEEEENS_10bfloat16_tENS5_IJlSC_lEEESJ_SK_NS4_8TiledMMAINS4_8MMA_AtomIJNS4_26SM100_MMA_F16BF16_2x1SM_SSISJ_SJ_fLi256ELi64ELNS4_4UMMA5MajorE0ELSP_0ELNSO_7ScaleInE0ELSQ_0EEEEEENS4_6LayoutINS5_IJSC_SC_SC_EEENS5_IJNSA_ILi0EEESV_SV_EEEEENS5_IJNS4_10UnderscoreESY_SY_EEEEENS4_18SM100_TMA_2SM_LOADENS4_14ComposedLayoutINS4_7SwizzleILi2ELi4ELi3EEENS4_18smem_ptr_flag_bitsILi16EEENST_INS5_IJNSA_ILi8EEESH_EEENS5_IJSH_SC_EEEEEEEvNS4_8identityES11_S1B_vS1C_EENS_8epilogue10collective18CollectiveEpilogueINS1E_23Sm100TmaWarpSpecializedILi3ELi2ELi32ELb1ELb0EEEJNS5_IJNSA_ILi128EEESG_SH_EEENS5_IJNST_IS1J_SC_EENST_ISH_SC_EEEEESJ_SK_SJ_SK_NS1E_6fusion15FusionCallbacksIS1I_NS1O_17LinearCombinationISJ_fSJ_fLNS_15FloatRoundStyleE2EEES1K_S1N_JEEENS4_5SM1004TMEM4LOAD26SM100_TMEM_LOAD_32dp32b32xENS4_13SM90_TMA_LOADES1B_NS4_39AutoVectorizingCopyWithAssumedAlignmentILi128EEENS4_14SM90_TMA_STOREES1B_S20_S20_EEEvvEEEEvNT_6ParamsE,"a",@progbits
	.sectionflags	@""
	.align	4
.nv.constant0._ZN7cutlass13device_kernelINS_4gemm6kernel13GemmUniversalIN4cute5tupleIJiiiiEEENS1_10collective13CollectiveMmaINS1_35MainloopSm100TmaUmmaWarpSpecializedILi20ELi2ELi4ENS5_IJNS4_1CILi2EEENSA_ILi1EEESC_EEEEENS5_IJNSA_ILi256EEENSA_ILi64EEENSA_ILi32EEEEEENS_10bfloat16_tENS5_IJlSC_lEEESJ_SK_NS4_8TiledMMAINS4_8MMA_AtomIJNS4_26SM100_MMA_F16BF16_2x1SM_SSISJ_SJ_fLi256ELi64ELNS4_4UMMA5MajorE0ELSP_0ELNSO_7ScaleInE0ELSQ_0EEEEEENS4_6LayoutINS5_IJSC_SC_SC_EEENS5_IJNSA_ILi0EEESV_SV_EEEEENS5_IJNS4_10UnderscoreESY_SY_EEEEENS4_18SM100_TMA_2SM_LOADENS4_14ComposedLayoutINS4_7SwizzleILi2ELi4ELi3EEENS4_18smem_ptr_flag_bitsILi16EEENST_INS5_IJNSA_ILi8EEESH_EEENS5_IJSH_SC_EEEEEEEvNS4_8identityES11_S1B_vS1C_EENS_8epilogue10collective18CollectiveEpilogueINS1E_23Sm100TmaWarpSpecializedILi3ELi2ELi32ELb1ELb0EEEJNS5_IJNSA_ILi128EEESG_SH_EEENS5_IJNST_IS1J_SC_EENST_ISH_SC_EEEEESJ_SK_SJ_SK_NS1E_6fusion15FusionCallbacksIS1I_NS1O_17LinearCombinationISJ_fSJ_fLNS_15FloatRoundStyleE2EEES1K_S1N_JEEENS4_5SM1004TMEM4LOAD26SM100_TMEM_LOAD_32dp32b32xENS4_13SM90_TMA_LOADES1B_NS4_39AutoVectorizingCopyWithAssumedAlignmentILi128EEENS4_14SM90_TMA_STOREES1B_S20_S20_EEEvvEEEEvNT_6ParamsE:
	.zero		2944


//--------------------- SYMBOLS --------------------------

	.type		.nv.reservedSmem.offset0,@object
	.size		.nv.reservedSmem.offset0,0x4
	.type		.nv.reservedSmem.cap,@object
	.size		.nv.reservedSmem.cap,0x4
	.type		__assertfail,@function
